//
// Generated by NVIDIA NVVM Compiler
//
// Compiler Build ID: CL-36424714
// Cuda compilation tools, release 13.0, V13.0.88
// Based on NVVM 20.0.0
//

.version 9.0
.target sm_100
.address_size 64

	// .globl	_Z6rotateiPdS_S_S_iPiS0_
.func  (.param .align 16 .b8 func_retval0[16]) __internal_trig_reduction_slowpathd
(
	.param .b64 __internal_trig_reduction_slowpathd_param_0
)
;
.global .align 4 .u32 dev_N;
.global .align 4 .u32 dev_T;
.global .align 4 .u32 dev_res;
.global .align 4 .u32 dev_histogram;
.global .align 8 .f64 dev_xcenter;
.global .align 8 .f64 dev_zcenter;
.global .align 8 .f64 dev_thresh;
.global .align 8 .f64 dev_spread;
.global .align 8 .f64 dev_Sb;
.global .align 8 .f64 dev_Cb;
.global .align 8 .f64 dev_Sa;
.global .align 8 .f64 dev_Ca;
.global .align 8 .f64 dev_Sg;
.global .align 8 .f64 dev_Cg;
.global .align 4 .u32 dev_half_iter;
.global .align 8 .b8 __cudart_i2opi_d[144] = {8, 93, 141, 31, 177, 95, 251, 107, 234, 146, 82, 138, 247, 57, 7, 61, 123, 241, 229, 235, 199, 186, 39, 117, 45, 234, 95, 158, 102, 63, 70, 79, 183, 9, 203, 39, 207, 126, 54, 109, 31, 109, 10, 90, 139, 17, 47, 239, 15, 152, 5, 222, 255, 151, 248, 31, 59, 40, 249, 189, 139, 95, 132, 156, 244, 57, 83, 131, 57, 214, 145, 57, 65, 126, 95, 180, 38, 112, 156, 233, 132, 68, 187, 46, 245, 53, 130, 232, 62, 167, 41, 177, 28, 235, 29, 254, 28, 146, 209, 9, 234, 46, 73, 6, 224, 210, 77, 66, 58, 110, 36, 183, 97, 197, 187, 222, 171, 99, 81, 254, 65, 144, 67, 60, 153, 149, 98, 219, 192, 221, 52, 245, 209, 87, 39, 252, 41, 21, 68, 78, 110, 131, 249, 162};
.global .align 16 .b8 __cudart_sin_cos_coeffs[128] = {70, 210, 176, 44, 241, 229, 90, 190, 146, 227, 172, 105, 227, 29, 199, 62, 161, 98, 219, 25, 160, 1, 42, 191, 24, 8, 17, 17, 17, 17, 129, 63, 84, 85, 85, 85, 85, 85, 197, 191, 0, 0, 0, 0, 0, 0, 0, 0, 0, 0, 0, 0, 0, 0, 0, 0, 100, 129, 253, 32, 131, 255, 168, 189, 40, 133, 239, 193, 167, 238, 33, 62, 217, 230, 6, 142, 79, 126, 146, 190, 233, 188, 221, 25, 160, 1, 250, 62, 71, 93, 193, 22, 108, 193, 86, 191, 81, 85, 85, 85, 85, 85, 165, 63, 0, 0, 0, 0, 0, 0, 224, 191, 0, 0, 0, 0, 0, 0, 240, 63};

.visible .entry _Z6rotateiPdS_S_S_iPiS0_(
	.param .u32 _Z6rotateiPdS_S_S_iPiS0__param_0,
	.param .u64 .ptr .align 1 _Z6rotateiPdS_S_S_iPiS0__param_1,
	.param .u64 .ptr .align 1 _Z6rotateiPdS_S_S_iPiS0__param_2,
	.param .u64 .ptr .align 1 _Z6rotateiPdS_S_S_iPiS0__param_3,
	.param .u64 .ptr .align 1 _Z6rotateiPdS_S_S_iPiS0__param_4,
	.param .u32 _Z6rotateiPdS_S_S_iPiS0__param_5,
	.param .u64 .ptr .align 1 _Z6rotateiPdS_S_S_iPiS0__param_6,
	.param .u64 .ptr .align 1 _Z6rotateiPdS_S_S_iPiS0__param_7
)
{
	.reg .pred 	%p<142>;
	.reg .b32 	%r<194>;
	.reg .b32 	%f<11>;
	.reg .b64 	%rd<51>;
	.reg .b64 	%fd<729>;

	ld.param.u64 	%rd3, [_Z6rotateiPdS_S_S_iPiS0__param_1];
	ld.param.u64 	%rd4, [_Z6rotateiPdS_S_S_iPiS0__param_2];
	ld.param.u32 	%r56, [_Z6rotateiPdS_S_S_iPiS0__param_5];
	ld.param.u64 	%rd8, [_Z6rotateiPdS_S_S_iPiS0__param_7];
	mov.u32 	%r57, %tid.x;
	mov.u32 	%r58, %ctaid.x;
	mov.u32 	%r59, %ntid.x;
	mad.lo.s32 	%r1, %r58, %r59, %r57;
	ld.global.u32 	%r2, [dev_res];
	mul.lo.s32 	%r60, %r2, %r2;
	setp.ge.s32 	%p4, %r1, %r60;
	@%p4 bra 	$L__BB0_128;
	cvta.to.global.u64 	%rd9, %rd3;
	cvta.to.global.u64 	%rd10, %rd4;
	div.s32 	%r62, %r1, %r2;
	mul.wide.s32 	%rd11, %r62, 8;
	add.s64 	%rd12, %rd9, %rd11;
	ld.global.f64 	%fd701, [%rd12];
	mul.lo.s32 	%r63, %r62, %r2;
	sub.s32 	%r64, %r1, %r63;
	mul.wide.s32 	%rd13, %r64, 8;
	add.s64 	%rd14, %rd10, %rd13;
	ld.global.f64 	%fd702, [%rd14];
	mul.f64 	%fd3, %fd701, %fd701;
	mul.f64 	%fd4, %fd702, %fd702;
	add.f64 	%fd5, %fd3, %fd4;
	setp.leu.f64 	%p2, %fd5, 0d3FF0000000000000;
	mov.b32 	%r190, 0;
	@%p2 bra 	$L__BB0_4;
	ld.global.u32 	%r66, [dev_histogram];
	setp.ne.s32 	%p5, %r66, 8;
	mov.b32 	%r190, 1;
	@%p5 bra 	$L__BB0_4;
	cvta.to.global.u64 	%rd15, %rd8;
	atom.global.add.u32 	%r68, [%rd15], 1;
$L__BB0_4:
	setp.eq.s32 	%p6, %r56, 3;
	@%p6 bra 	$L__BB0_9;
	setp.eq.s32 	%p7, %r56, 2;
	@%p7 bra 	$L__BB0_8;
	setp.ne.s32 	%p8, %r56, 1;
	@%p8 bra 	$L__BB0_44;
	add.f64 	%fd381, %fd701, %fd701;
	add.f64 	%fd382, %fd3, 0d3FF0000000000000;
	add.f64 	%fd383, %fd382, %fd4;
	div.rn.f64 	%fd701, %fd381, %fd383;
	add.f64 	%fd384, %fd702, %fd702;
	div.rn.f64 	%fd702, %fd384, %fd383;
	bra.uni 	$L__BB0_44;
$L__BB0_8:
	fma.rn.f64 	%fd377, %fd5, 0dBFE0000000000000, 0d3FF0000000000000;
	sqrt.rn.f64 	%fd378, %fd377;
	mul.f64 	%fd379, %fd701, %fd378;
	mul.f64 	%fd701, %fd379, 0d3FF6A09E667F3BCD;
	mul.f64 	%fd380, %fd702, %fd378;
	mul.f64 	%fd702, %fd380, 0d3FF6A09E667F3BCD;
	bra.uni 	$L__BB0_44;
$L__BB0_9:
	mul.f64 	%fd10, %fd701, 0d4014000000000000;
	mul.f64 	%fd11, %fd702, 0d4014000000000000;
	mul.f64 	%fd142, %fd11, %fd11;
	fma.rn.f64 	%fd143, %fd10, %fd10, %fd142;
	sqrt.rn.f64 	%fd12, %fd143;
	abs.f64 	%fd13, %fd12;
	setp.leu.f64 	%p9, %fd13, 0d3FF0000000000000;
	mov.f64 	%fd689, %fd13;
	@%p9 bra 	$L__BB0_11;
	rcp.approx.ftz.f64 	%fd144, %fd13;
	neg.f64 	%fd145, %fd13;
	fma.rn.f64 	%fd146, %fd145, %fd144, 0d3FF0000000000000;
	fma.rn.f64 	%fd147, %fd146, %fd146, %fd146;
	fma.rn.f64 	%fd148, %fd147, %fd144, %fd144;
	setp.eq.f64 	%p10, %fd13, 0d7FF0000000000000;
	selp.f64 	%fd689, 0d0000000000000000, %fd148, %p10;
$L__BB0_11:
	setp.gt.f64 	%p11, %fd13, 0d3FF0000000000000;
	mul.f64 	%fd149, %fd689, %fd689;
	fma.rn.f64 	%fd150, %fd149, 0dBEF53E1D2A25FF7E, 0d3F2D3B63DBB65B49;
	fma.rn.f64 	%fd151, %fd150, %fd149, 0dBF5312788DDE082E;
	fma.rn.f64 	%fd152, %fd151, %fd149, 0d3F6F9690C8249315;
	fma.rn.f64 	%fd153, %fd152, %fd149, 0dBF82CF5AABC7CF0D;
	fma.rn.f64 	%fd154, %fd153, %fd149, 0d3F9162B0B2A3BFDE;
	fma.rn.f64 	%fd155, %fd154, %fd149, 0dBF9A7256FEB6FC6B;
	fma.rn.f64 	%fd156, %fd155, %fd149, 0d3FA171560CE4A489;
	fma.rn.f64 	%fd157, %fd156, %fd149, 0dBFA4F44D841450E4;
	fma.rn.f64 	%fd158, %fd157, %fd149, 0d3FA7EE3D3F36BB95;
	fma.rn.f64 	%fd159, %fd158, %fd149, 0dBFAAD32AE04A9FD1;
	fma.rn.f64 	%fd160, %fd159, %fd149, 0d3FAE17813D66954F;
	fma.rn.f64 	%fd161, %fd160, %fd149, 0dBFB11089CA9A5BCD;
	fma.rn.f64 	%fd162, %fd161, %fd149, 0d3FB3B12B2DB51738;
	fma.rn.f64 	%fd163, %fd162, %fd149, 0dBFB745D022F8DC5C;
	fma.rn.f64 	%fd164, %fd163, %fd149, 0d3FBC71C709DFE927;
	fma.rn.f64 	%fd165, %fd164, %fd149, 0dBFC2492491FA1744;
	fma.rn.f64 	%fd166, %fd165, %fd149, 0d3FC99999999840D2;
	fma.rn.f64 	%fd167, %fd166, %fd149, 0dBFD555555555544C;
	mul.f64 	%fd168, %fd149, %fd167;
	fma.rn.f64 	%fd169, %fd168, %fd689, %fd689;
	mov.f64 	%fd170, 0d3FF921FB54442D18;
	sub.f64 	%fd171, %fd170, %fd169;
	selp.f64 	%fd172, %fd171, %fd169, %p11;
	copysign.f64 	%fd16, %fd12, %fd172;
	abs.f64 	%fd17, %fd172;
	setp.neu.f64 	%p12, %fd17, 0d7FF0000000000000;
	@%p12 bra 	$L__BB0_13;
	mov.f64 	%fd178, 0d0000000000000000;
	mul.rn.f64 	%fd691, %fd16, %fd178;
	mov.b32 	%r169, 1;
	bra.uni 	$L__BB0_16;
$L__BB0_13:
	mul.f64 	%fd173, %fd16, 0d3FE45F306DC9C883;
	cvt.rni.s32.f64 	%r168, %fd173;
	cvt.rn.f64.s32 	%fd174, %r168;
	fma.rn.f64 	%fd175, %fd174, 0dBFF921FB54442D18, %fd16;
	fma.rn.f64 	%fd176, %fd174, 0dBC91A62633145C00, %fd175;
	fma.rn.f64 	%fd691, %fd174, 0dB97B839A252049C0, %fd176;
	setp.ltu.f64 	%p13, %fd17, 0d41E0000000000000;
	@%p13 bra 	$L__BB0_15;
	{ // callseq 0, 0
	.param .b64 param0;
	st.param.f64 	[param0], %fd16;
	.param .align 16 .b8 retval0[16];
	call.uni (retval0), 
	__internal_trig_reduction_slowpathd, 
	(
	param0
	);
	ld.param.f64 	%fd691, [retval0];
	ld.param.b32 	%r168, [retval0+8];
	} // callseq 0
$L__BB0_15:
	add.s32 	%r169, %r168, 1;
$L__BB0_16:
	shl.b32 	%r71, %r169, 6;
	cvt.u64.u32 	%rd16, %r71;
	and.b64  	%rd17, %rd16, 64;
	mov.u64 	%rd18, __cudart_sin_cos_coeffs;
	add.s64 	%rd19, %rd18, %rd17;
	mul.rn.f64 	%fd179, %fd691, %fd691;
	and.b32  	%r72, %r169, 1;
	setp.eq.b32 	%p14, %r72, 1;
	selp.f64 	%fd180, 0dBDA8FF8320FD8164, 0d3DE5DB65F9785EBA, %p14;
	ld.global.nc.v2.f64 	{%fd181, %fd182}, [%rd19];
	fma.rn.f64 	%fd183, %fd180, %fd179, %fd181;
	fma.rn.f64 	%fd184, %fd183, %fd179, %fd182;
	ld.global.nc.v2.f64 	{%fd185, %fd186}, [%rd19+16];
	fma.rn.f64 	%fd187, %fd184, %fd179, %fd185;
	fma.rn.f64 	%fd188, %fd187, %fd179, %fd186;
	ld.global.nc.v2.f64 	{%fd189, %fd190}, [%rd19+32];
	fma.rn.f64 	%fd191, %fd188, %fd179, %fd189;
	fma.rn.f64 	%fd192, %fd191, %fd179, %fd190;
	fma.rn.f64 	%fd193, %fd192, %fd691, %fd691;
	fma.rn.f64 	%fd194, %fd192, %fd179, 0d3FF0000000000000;
	selp.f64 	%fd195, %fd194, %fd193, %p14;
	and.b32  	%r73, %r169, 2;
	setp.eq.s32 	%p15, %r73, 0;
	mov.f64 	%fd196, 0d0000000000000000;
	sub.f64 	%fd197, %fd196, %fd195;
	selp.f64 	%fd23, %fd195, %fd197, %p15;
	{
	.reg .b32 %temp; 
	mov.b64 	{%temp, %r74}, %fd23;
	}
	mov.b32 	%f1, %r74;
	abs.f32 	%f2, %f1;
	setp.geu.f32 	%p16, %f2, 0f3FE26666;
	@%p16 bra 	$L__BB0_18;
	mul.f64 	%fd231, %fd23, %fd23;
	fma.rn.f64 	%fd232, %fd231, 0d3FB0066BDC1895E9, 0dBFB3823B180754AF;
	fma.rn.f64 	%fd233, %fd232, %fd231, 0d3FB11E52CC2F79AE;
	fma.rn.f64 	%fd234, %fd233, %fd231, 0dBF924EAF3526861B;
	fma.rn.f64 	%fd235, %fd234, %fd231, 0d3F91DF02A31E6CB7;
	fma.rn.f64 	%fd236, %fd235, %fd231, 0d3F847D18B0EEC6CC;
	fma.rn.f64 	%fd237, %fd236, %fd231, 0d3F8D0AF961BA53B0;
	fma.rn.f64 	%fd238, %fd237, %fd231, 0d3F91BF7734CF1C48;
	fma.rn.f64 	%fd239, %fd238, %fd231, 0d3F96E91483144EF7;
	fma.rn.f64 	%fd240, %fd239, %fd231, 0d3F9F1C6E0A4F9F81;
	fma.rn.f64 	%fd241, %fd240, %fd231, 0d3FA6DB6DC27FA92B;
	fma.rn.f64 	%fd242, %fd241, %fd231, 0d3FB333333320F91B;
	fma.rn.f64 	%fd243, %fd242, %fd231, 0d3FC5555555555F4D;
	mul.f64 	%fd244, %fd231, %fd243;
	fma.rn.f64 	%fd692, %fd244, %fd23, %fd23;
	bra.uni 	$L__BB0_19;
$L__BB0_18:
	abs.f64 	%fd198, %fd23;
	fma.rn.f64 	%fd199, %fd198, 0dBFE0000000000000, 0d3FE0000000000000;
	rsqrt.approx.ftz.f64 	%fd200, %fd199;
	{
	.reg .b32 %temp; 
	mov.b64 	{%r75, %temp}, %fd200;
	}
	{
	.reg .b32 %temp; 
	mov.b64 	{%temp, %r76}, %fd200;
	}
	add.s32 	%r77, %r76, -1048576;
	mov.b64 	%fd201, {%r75, %r77};
	mul.f64 	%fd202, %fd199, %fd200;
	neg.f64 	%fd203, %fd202;
	fma.rn.f64 	%fd204, %fd202, %fd203, %fd199;
	fma.rn.f64 	%fd205, %fd204, %fd201, %fd202;
	neg.f64 	%fd206, %fd205;
	fma.rn.f64 	%fd207, %fd200, %fd206, 0d3FF0000000000000;
	fma.rn.f64 	%fd208, %fd207, %fd201, %fd201;
	fma.rn.f64 	%fd209, %fd205, %fd206, %fd199;
	fma.rn.f64 	%fd210, %fd209, %fd208, %fd205;
	{
	.reg .b32 %temp; 
	mov.b64 	{%temp, %r78}, %fd199;
	}
	setp.lt.s32 	%p17, %r78, 0;
	selp.f64 	%fd211, 0dFFF8000000000000, %fd210, %p17;
	setp.ne.f64 	%p18, %fd199, 0d0000000000000000;
	selp.f64 	%fd212, %fd211, %fd199, %p18;
	fma.rn.f64 	%fd213, %fd199, 0d3FB0066BDC1895E9, 0dBFB3823B180754AF;
	fma.rn.f64 	%fd214, %fd213, %fd199, 0d3FB11E52CC2F79AE;
	fma.rn.f64 	%fd215, %fd214, %fd199, 0dBF924EAF3526861B;
	fma.rn.f64 	%fd216, %fd215, %fd199, 0d3F91DF02A31E6CB7;
	fma.rn.f64 	%fd217, %fd216, %fd199, 0d3F847D18B0EEC6CC;
	fma.rn.f64 	%fd218, %fd217, %fd199, 0d3F8D0AF961BA53B0;
	fma.rn.f64 	%fd219, %fd218, %fd199, 0d3F91BF7734CF1C48;
	fma.rn.f64 	%fd220, %fd219, %fd199, 0d3F96E91483144EF7;
	fma.rn.f64 	%fd221, %fd220, %fd199, 0d3F9F1C6E0A4F9F81;
	fma.rn.f64 	%fd222, %fd221, %fd199, 0d3FA6DB6DC27FA92B;
	fma.rn.f64 	%fd223, %fd222, %fd199, 0d3FB333333320F91B;
	fma.rn.f64 	%fd224, %fd223, %fd199, 0d3FC5555555555F4D;
	mul.f64 	%fd225, %fd199, %fd224;
	mul.f64 	%fd226, %fd212, 0dC000000000000000;
	fma.rn.f64 	%fd227, %fd226, %fd225, 0d3C91A62633145C07;
	add.f64 	%fd228, %fd226, 0d3FE921FB54442D18;
	add.f64 	%fd229, %fd228, %fd227;
	add.f64 	%fd230, %fd229, 0d3FE921FB54442D18;
	copysign.f64 	%fd692, %fd23, %fd230;
$L__BB0_19:
	setp.neu.f64 	%p19, %fd17, 0d7FF0000000000000;
	@%p19 bra 	$L__BB0_21;
	mov.f64 	%fd250, 0d0000000000000000;
	mul.rn.f64 	%fd693, %fd16, %fd250;
	mov.b32 	%r170, 0;
	bra.uni 	$L__BB0_23;
$L__BB0_21:
	mul.f64 	%fd245, %fd16, 0d3FE45F306DC9C883;
	cvt.rni.s32.f64 	%r170, %fd245;
	cvt.rn.f64.s32 	%fd246, %r170;
	fma.rn.f64 	%fd247, %fd246, 0dBFF921FB54442D18, %fd16;
	fma.rn.f64 	%fd248, %fd246, 0dBC91A62633145C00, %fd247;
	fma.rn.f64 	%fd693, %fd246, 0dB97B839A252049C0, %fd248;
	setp.ltu.f64 	%p20, %fd17, 0d41E0000000000000;
	@%p20 bra 	$L__BB0_23;
	{ // callseq 1, 0
	.param .b64 param0;
	st.param.f64 	[param0], %fd16;
	.param .align 16 .b8 retval0[16];
	call.uni (retval0), 
	__internal_trig_reduction_slowpathd, 
	(
	param0
	);
	ld.param.f64 	%fd693, [retval0];
	ld.param.b32 	%r170, [retval0+8];
	} // callseq 1
$L__BB0_23:
	shl.b32 	%r81, %r170, 6;
	cvt.u64.u32 	%rd20, %r81;
	and.b64  	%rd21, %rd20, 64;
	add.s64 	%rd23, %rd18, %rd21;
	mul.rn.f64 	%fd251, %fd693, %fd693;
	and.b32  	%r82, %r170, 1;
	setp.eq.b32 	%p21, %r82, 1;
	selp.f64 	%fd252, 0dBDA8FF8320FD8164, 0d3DE5DB65F9785EBA, %p21;
	ld.global.nc.v2.f64 	{%fd253, %fd254}, [%rd23];
	fma.rn.f64 	%fd255, %fd252, %fd251, %fd253;
	fma.rn.f64 	%fd256, %fd255, %fd251, %fd254;
	ld.global.nc.v2.f64 	{%fd257, %fd258}, [%rd23+16];
	fma.rn.f64 	%fd259, %fd256, %fd251, %fd257;
	fma.rn.f64 	%fd260, %fd259, %fd251, %fd258;
	ld.global.nc.v2.f64 	{%fd261, %fd262}, [%rd23+32];
	fma.rn.f64 	%fd263, %fd260, %fd251, %fd261;
	fma.rn.f64 	%fd264, %fd263, %fd251, %fd262;
	fma.rn.f64 	%fd265, %fd264, %fd693, %fd693;
	fma.rn.f64 	%fd266, %fd264, %fd251, 0d3FF0000000000000;
	selp.f64 	%fd267, %fd266, %fd265, %p21;
	and.b32  	%r83, %r170, 2;
	setp.eq.s32 	%p22, %r83, 0;
	mov.f64 	%fd268, 0d0000000000000000;
	sub.f64 	%fd269, %fd268, %fd267;
	selp.f64 	%fd270, %fd267, %fd269, %p22;
	mul.f64 	%fd31, %fd10, %fd270;
	neg.f64 	%fd271, %fd11;
	mul.f64 	%fd32, %fd270, %fd271;
	abs.f64 	%fd33, %fd32;
	abs.f64 	%fd34, %fd31;
	setp.leu.f64 	%p23, %fd34, %fd33;
	setp.gt.f64 	%p24, %fd34, %fd33;
	selp.f64 	%fd35, %fd34, %fd33, %p24;
	selp.f64 	%fd272, %fd33, %fd34, %p24;
	div.rn.f64 	%fd273, %fd272, %fd35;
	mul.f64 	%fd274, %fd273, %fd273;
	fma.rn.f64 	%fd275, %fd274, 0dBEF53E1D2A25FF7E, 0d3F2D3B63DBB65B49;
	fma.rn.f64 	%fd276, %fd275, %fd274, 0dBF5312788DDE082E;
	fma.rn.f64 	%fd277, %fd276, %fd274, 0d3F6F9690C8249315;
	fma.rn.f64 	%fd278, %fd277, %fd274, 0dBF82CF5AABC7CF0D;
	fma.rn.f64 	%fd279, %fd278, %fd274, 0d3F9162B0B2A3BFDE;
	fma.rn.f64 	%fd280, %fd279, %fd274, 0dBF9A7256FEB6FC6B;
	fma.rn.f64 	%fd281, %fd280, %fd274, 0d3FA171560CE4A489;
	fma.rn.f64 	%fd282, %fd281, %fd274, 0dBFA4F44D841450E4;
	fma.rn.f64 	%fd283, %fd282, %fd274, 0d3FA7EE3D3F36BB95;
	fma.rn.f64 	%fd284, %fd283, %fd274, 0dBFAAD32AE04A9FD1;
	fma.rn.f64 	%fd285, %fd284, %fd274, 0d3FAE17813D66954F;
	fma.rn.f64 	%fd286, %fd285, %fd274, 0dBFB11089CA9A5BCD;
	fma.rn.f64 	%fd287, %fd286, %fd274, 0d3FB3B12B2DB51738;
	fma.rn.f64 	%fd288, %fd287, %fd274, 0dBFB745D022F8DC5C;
	fma.rn.f64 	%fd289, %fd288, %fd274, 0d3FBC71C709DFE927;
	fma.rn.f64 	%fd290, %fd289, %fd274, 0dBFC2492491FA1744;
	fma.rn.f64 	%fd291, %fd290, %fd274, 0d3FC99999999840D2;
	fma.rn.f64 	%fd292, %fd291, %fd274, 0dBFD555555555544C;
	mul.f64 	%fd293, %fd274, %fd292;
	fma.rn.f64 	%fd36, %fd293, %fd273, %fd273;
	@%p23 bra 	$L__BB0_25;
	{
	.reg .b32 %temp; 
	mov.b64 	{%temp, %r85}, %fd32;
	}
	setp.lt.s32 	%p26, %r85, 0;
	neg.f64 	%fd296, %fd36;
	selp.f64 	%fd297, %fd36, %fd296, %p26;
	add.f64 	%fd694, %fd297, 0d3FF921FB54442D18;
	bra.uni 	$L__BB0_26;
$L__BB0_25:
	{
	.reg .b32 %temp; 
	mov.b64 	{%temp, %r84}, %fd32;
	}
	setp.lt.s32 	%p25, %r84, 0;
	mov.f64 	%fd294, 0d400921FB54442D18;
	sub.f64 	%fd295, %fd294, %fd36;
	selp.f64 	%fd694, %fd295, %fd36, %p25;
$L__BB0_26:
	setp.neu.f64 	%p27, %fd35, 0d0000000000000000;
	@%p27 bra 	$L__BB0_28;
	{
	.reg .b32 %temp; 
	mov.b64 	{%temp, %r87}, %fd32;
	}
	setp.lt.s32 	%p30, %r87, 0;
	selp.f64 	%fd695, 0d400921FB54442D18, 0d0000000000000000, %p30;
	bra.uni 	$L__BB0_29;
$L__BB0_28:
	setp.eq.f64 	%p28, %fd33, %fd34;
	{
	.reg .b32 %temp; 
	mov.b64 	{%temp, %r86}, %fd32;
	}
	setp.lt.s32 	%p29, %r86, 0;
	selp.f64 	%fd298, 0d4002D97C7F3321D2, 0d3FE921FB54442D18, %p29;
	selp.f64 	%fd695, %fd298, %fd694, %p28;
$L__BB0_29:
	add.rn.f64 	%fd299, %fd33, %fd34;
	setp.nan.f64 	%p31, %fd299, %fd299;
	copysign.f64 	%fd300, %fd31, %fd695;
	selp.f64 	%fd43, %fd299, %fd300, %p31;
	abs.f64 	%fd44, %fd692;
	setp.neu.f64 	%p32, %fd44, 0d7FF0000000000000;
	@%p32 bra 	$L__BB0_31;
	mov.f64 	%fd306, 0d0000000000000000;
	mul.rn.f64 	%fd697, %fd692, %fd306;
	mov.b32 	%r172, 1;
	bra.uni 	$L__BB0_34;
$L__BB0_31:
	mul.f64 	%fd301, %fd692, 0d3FE45F306DC9C883;
	cvt.rni.s32.f64 	%r171, %fd301;
	cvt.rn.f64.s32 	%fd302, %r171;
	fma.rn.f64 	%fd303, %fd302, 0dBFF921FB54442D18, %fd692;
	fma.rn.f64 	%fd304, %fd302, 0dBC91A62633145C00, %fd303;
	fma.rn.f64 	%fd697, %fd302, 0dB97B839A252049C0, %fd304;
	setp.ltu.f64 	%p33, %fd44, 0d41E0000000000000;
	@%p33 bra 	$L__BB0_33;
	{ // callseq 2, 0
	.param .b64 param0;
	st.param.f64 	[param0], %fd692;
	.param .align 16 .b8 retval0[16];
	call.uni (retval0), 
	__internal_trig_reduction_slowpathd, 
	(
	param0
	);
	ld.param.f64 	%fd697, [retval0];
	ld.param.b32 	%r171, [retval0+8];
	} // callseq 2
$L__BB0_33:
	add.s32 	%r172, %r171, 1;
$L__BB0_34:
	shl.b32 	%r90, %r172, 6;
	cvt.u64.u32 	%rd24, %r90;
	and.b64  	%rd25, %rd24, 64;
	add.s64 	%rd27, %rd18, %rd25;
	mul.rn.f64 	%fd307, %fd697, %fd697;
	and.b32  	%r91, %r172, 1;
	setp.eq.b32 	%p34, %r91, 1;
	selp.f64 	%fd308, 0dBDA8FF8320FD8164, 0d3DE5DB65F9785EBA, %p34;
	ld.global.nc.v2.f64 	{%fd309, %fd310}, [%rd27];
	fma.rn.f64 	%fd311, %fd308, %fd307, %fd309;
	fma.rn.f64 	%fd312, %fd311, %fd307, %fd310;
	ld.global.nc.v2.f64 	{%fd313, %fd314}, [%rd27+16];
	fma.rn.f64 	%fd315, %fd312, %fd307, %fd313;
	fma.rn.f64 	%fd316, %fd315, %fd307, %fd314;
	ld.global.nc.v2.f64 	{%fd317, %fd318}, [%rd27+32];
	fma.rn.f64 	%fd319, %fd316, %fd307, %fd317;
	fma.rn.f64 	%fd320, %fd319, %fd307, %fd318;
	fma.rn.f64 	%fd321, %fd320, %fd697, %fd697;
	fma.rn.f64 	%fd322, %fd320, %fd307, 0d3FF0000000000000;
	selp.f64 	%fd323, %fd322, %fd321, %p34;
	and.b32  	%r92, %r172, 2;
	setp.eq.s32 	%p35, %r92, 0;
	mov.f64 	%fd324, 0d0000000000000000;
	sub.f64 	%fd325, %fd324, %fd323;
	selp.f64 	%fd50, %fd323, %fd325, %p35;
	abs.f64 	%fd51, %fd43;
	setp.neu.f64 	%p36, %fd51, 0d7FF0000000000000;
	@%p36 bra 	$L__BB0_36;
	mov.f64 	%fd331, 0d0000000000000000;
	mul.rn.f64 	%fd699, %fd43, %fd331;
	mov.b32 	%r174, 1;
	bra.uni 	$L__BB0_39;
$L__BB0_36:
	mul.f64 	%fd326, %fd43, 0d3FE45F306DC9C883;
	cvt.rni.s32.f64 	%r173, %fd326;
	cvt.rn.f64.s32 	%fd327, %r173;
	fma.rn.f64 	%fd328, %fd327, 0dBFF921FB54442D18, %fd43;
	fma.rn.f64 	%fd329, %fd327, 0dBC91A62633145C00, %fd328;
	fma.rn.f64 	%fd699, %fd327, 0dB97B839A252049C0, %fd329;
	setp.ltu.f64 	%p37, %fd51, 0d41E0000000000000;
	@%p37 bra 	$L__BB0_38;
	{ // callseq 3, 0
	.param .b64 param0;
	st.param.f64 	[param0], %fd43;
	.param .align 16 .b8 retval0[16];
	call.uni (retval0), 
	__internal_trig_reduction_slowpathd, 
	(
	param0
	);
	ld.param.f64 	%fd699, [retval0];
	ld.param.b32 	%r173, [retval0+8];
	} // callseq 3
$L__BB0_38:
	add.s32 	%r174, %r173, 1;
$L__BB0_39:
	setp.neu.f64 	%p38, %fd51, 0d7FF0000000000000;
	shl.b32 	%r95, %r174, 6;
	cvt.u64.u32 	%rd28, %r95;
	and.b64  	%rd29, %rd28, 64;
	add.s64 	%rd31, %rd18, %rd29;
	mul.rn.f64 	%fd332, %fd699, %fd699;
	and.b32  	%r96, %r174, 1;
	setp.eq.b32 	%p39, %r96, 1;
	selp.f64 	%fd333, 0dBDA8FF8320FD8164, 0d3DE5DB65F9785EBA, %p39;
	ld.global.nc.v2.f64 	{%fd334, %fd335}, [%rd31];
	fma.rn.f64 	%fd336, %fd333, %fd332, %fd334;
	fma.rn.f64 	%fd337, %fd336, %fd332, %fd335;
	ld.global.nc.v2.f64 	{%fd338, %fd339}, [%rd31+16];
	fma.rn.f64 	%fd340, %fd337, %fd332, %fd338;
	fma.rn.f64 	%fd341, %fd340, %fd332, %fd339;
	ld.global.nc.v2.f64 	{%fd342, %fd343}, [%rd31+32];
	fma.rn.f64 	%fd344, %fd341, %fd332, %fd342;
	fma.rn.f64 	%fd345, %fd344, %fd332, %fd343;
	fma.rn.f64 	%fd346, %fd345, %fd699, %fd699;
	fma.rn.f64 	%fd347, %fd345, %fd332, 0d3FF0000000000000;
	selp.f64 	%fd348, %fd347, %fd346, %p39;
	and.b32  	%r97, %r174, 2;
	setp.eq.s32 	%p40, %r97, 0;
	mov.f64 	%fd349, 0d0000000000000000;
	sub.f64 	%fd350, %fd349, %fd348;
	selp.f64 	%fd57, %fd348, %fd350, %p40;
	@%p38 bra 	$L__BB0_41;
	mov.f64 	%fd356, 0d0000000000000000;
	mul.rn.f64 	%fd700, %fd43, %fd356;
	mov.b32 	%r175, 0;
	bra.uni 	$L__BB0_43;
$L__BB0_41:
	mul.f64 	%fd351, %fd43, 0d3FE45F306DC9C883;
	cvt.rni.s32.f64 	%r175, %fd351;
	cvt.rn.f64.s32 	%fd352, %r175;
	fma.rn.f64 	%fd353, %fd352, 0dBFF921FB54442D18, %fd43;
	fma.rn.f64 	%fd354, %fd352, 0dBC91A62633145C00, %fd353;
	fma.rn.f64 	%fd700, %fd352, 0dB97B839A252049C0, %fd354;
	setp.ltu.f64 	%p41, %fd51, 0d41E0000000000000;
	@%p41 bra 	$L__BB0_43;
	{ // callseq 4, 0
	.param .b64 param0;
	st.param.f64 	[param0], %fd43;
	.param .align 16 .b8 retval0[16];
	call.uni (retval0), 
	__internal_trig_reduction_slowpathd, 
	(
	param0
	);
	ld.param.f64 	%fd700, [retval0];
	ld.param.b32 	%r175, [retval0+8];
	} // callseq 4
$L__BB0_43:
	shl.b32 	%r100, %r175, 6;
	cvt.u64.u32 	%rd32, %r100;
	and.b64  	%rd33, %rd32, 64;
	add.s64 	%rd35, %rd18, %rd33;
	mul.rn.f64 	%fd357, %fd700, %fd700;
	and.b32  	%r101, %r175, 1;
	setp.eq.b32 	%p42, %r101, 1;
	selp.f64 	%fd358, 0dBDA8FF8320FD8164, 0d3DE5DB65F9785EBA, %p42;
	ld.global.nc.v2.f64 	{%fd359, %fd360}, [%rd35];
	fma.rn.f64 	%fd361, %fd358, %fd357, %fd359;
	fma.rn.f64 	%fd362, %fd361, %fd357, %fd360;
	ld.global.nc.v2.f64 	{%fd363, %fd364}, [%rd35+16];
	fma.rn.f64 	%fd365, %fd362, %fd357, %fd363;
	fma.rn.f64 	%fd366, %fd365, %fd357, %fd364;
	ld.global.nc.v2.f64 	{%fd367, %fd368}, [%rd35+32];
	fma.rn.f64 	%fd369, %fd366, %fd357, %fd367;
	fma.rn.f64 	%fd370, %fd369, %fd357, %fd368;
	fma.rn.f64 	%fd371, %fd370, %fd700, %fd700;
	fma.rn.f64 	%fd372, %fd370, %fd357, 0d3FF0000000000000;
	selp.f64 	%fd373, %fd372, %fd371, %p42;
	and.b32  	%r102, %r175, 2;
	setp.eq.s32 	%p43, %r102, 0;
	mov.f64 	%fd374, 0d0000000000000000;
	sub.f64 	%fd375, %fd374, %fd373;
	selp.f64 	%fd376, %fd373, %fd375, %p43;
	mul.f64 	%fd702, %fd50, %fd376;
	mul.f64 	%fd701, %fd50, %fd57;
$L__BB0_44:
	mul.f64 	%fd386, %fd701, %fd701;
	mov.f64 	%fd387, 0d3FF0000000000000;
	sub.f64 	%fd388, %fd387, %fd386;
	mul.f64 	%fd389, %fd702, %fd702;
	sub.f64 	%fd390, %fd388, %fd389;
	abs.f64 	%fd391, %fd390;
	sqrt.rn.f64 	%fd66, %fd391;
	mov.f64 	%fd723, 0d4024000000000000;
	ld.global.u32 	%r188, [dev_histogram];
	setp.gt.s32 	%p44, %r188, 2;
	@%p44 bra 	$L__BB0_48;
	setp.eq.s32 	%p47, %r188, 0;
	@%p47 bra 	$L__BB0_51;
	setp.eq.s32 	%p48, %r188, 1;
	@%p48 bra 	$L__BB0_47;
	bra.uni 	$L__BB0_50;
$L__BB0_47:
	setp.leu.f64 	%p50, %fd5, 0d3FF0000000000000;
	abs.f64 	%fd393, %fd66;
	ld.global.f64 	%fd394, [dev_thresh];
	setp.lt.f64 	%p51, %fd393, %fd394;
	selp.f64 	%fd395, 0d3FF0000000000000, 0d0000000000000000, %p51;
	selp.f64 	%fd724, %fd395, 0d0000000000000000, %p50;
	mov.f64 	%fd723, 0d0000000000000000;
	mov.u32 	%r191, %r190;
	bra.uni 	$L__BB0_53;
$L__BB0_48:
	setp.eq.s32 	%p45, %r188, 3;
	@%p45 bra 	$L__BB0_52;
	setp.eq.s32 	%p46, %r188, 9;
	mov.u32 	%r191, %r190;
	mov.f64 	%fd724, %fd723;
	@%p46 bra 	$L__BB0_53;
$L__BB0_50:
	mov.f64 	%fd723, 0d0000000000000000;
	mov.u32 	%r191, %r190;
	mov.f64 	%fd724, %fd723;
	bra.uni 	$L__BB0_53;
$L__BB0_51:
	setp.leu.f64 	%p52, %fd5, 0d3FF0000000000000;
	abs.f64 	%fd397, %fd66;
	ld.global.f64 	%fd398, [dev_thresh];
	setp.lt.f64 	%p53, %fd397, %fd398;
	and.pred  	%p54, %p52, %p53;
	selp.b32 	%r191, 1, %r190, %p54;
	selp.f64 	%fd724, 0d3FF0000000000000, 0d0000000000000000, %p54;
	mov.f64 	%fd723, 0d0000000000000000;
	bra.uni 	$L__BB0_53;
$L__BB0_52:
	setp.leu.f64 	%p49, %fd5, 0d3FF0000000000000;
	selp.f64 	%fd723, 0d4024000000000000, 0d0000000000000000, %p49;
	mov.u32 	%r191, %r190;
	mov.f64 	%fd724, %fd723;
$L__BB0_53:
	ld.param.u32 	%r165, [_Z6rotateiPdS_S_S_iPiS0__param_0];
	setp.gt.f64 	%p55, %fd5, 0d3FF0000000000000;
	setp.lt.s32 	%p56, %r165, 1;
	setp.ne.s32 	%p57, %r191, 0;
	and.pred  	%p58, %p55, %p57;
	or.pred  	%p59, %p58, %p56;
	mov.f64 	%fd725, %fd701;
	mov.f64 	%fd726, %fd702;
	@%p59 bra 	$L__BB0_123;
	ld.global.f64 	%fd722, [dev_Cg];
	ld.global.f64 	%fd721, [dev_Sg];
	neg.f64 	%fd718, %fd66;
	mov.b32 	%r179, 0;
	mov.u32 	%r189, %r188;
	mov.u32 	%r192, %r179;
	mov.f64 	%fd726, %fd702;
	mov.f64 	%fd725, %fd701;
$L__BB0_55:
	mul.f64 	%fd400, %fd725, %fd722;
	mul.f64 	%fd401, %fd726, %fd721;
	sub.f64 	%fd716, %fd400, %fd401;
	mul.f64 	%fd402, %fd725, %fd721;
	fma.rn.f64 	%fd83, %fd726, %fd722, %fd402;
	setp.eq.s32 	%p60, %r179, 0;
	ld.global.u32 	%r104, [dev_half_iter];
	setp.ne.s32 	%p61, %r104, 0;
	and.pred  	%p62, %p60, %p61;
	@%p62 bra 	$L__BB0_88;
	ld.global.f64 	%fd403, [dev_Cb];
	mul.f64 	%fd404, %fd718, %fd403;
	ld.global.f64 	%fd405, [dev_Sb];
	mul.f64 	%fd406, %fd716, %fd405;
	sub.f64 	%fd84, %fd404, %fd406;
	mul.f64 	%fd407, %fd718, %fd405;
	fma.rn.f64 	%fd408, %fd716, %fd403, %fd407;
	mul.f64 	%fd409, %fd718, %fd84;
	setp.lt.f64 	%p63, %fd409, 0d0000000000000000;
	neg.f64 	%fd410, %fd84;
	neg.f64 	%fd411, %fd408;
	selp.f64 	%fd716, %fd411, %fd408, %p63;
	selp.b32 	%r192, 1, %r192, %p63;
	selp.f64 	%fd718, %fd410, %fd84, %p63;
	setp.gt.s32 	%p64, %r189, 6;
	@%p64 bra 	$L__BB0_66;
	setp.gt.s32 	%p71, %r189, 1;
	@%p71 bra 	$L__BB0_61;
	setp.eq.s32 	%p75, %r189, 0;
	@%p75 bra 	$L__BB0_75;
	setp.eq.s32 	%p76, %r189, 1;
	@%p76 bra 	$L__BB0_60;
	bra.uni 	$L__BB0_88;
$L__BB0_60:
	abs.f64 	%fd535, %fd84;
	ld.global.f64 	%fd536, [dev_thresh];
	setp.lt.f64 	%p94, %fd535, %fd536;
	add.f64 	%fd537, %fd723, 0d3FF0000000000000;
	selp.f64 	%fd723, %fd537, %fd723, %p94;
	mov.b32 	%r189, 1;
	bra.uni 	$L__BB0_88;
$L__BB0_61:
	setp.eq.s32 	%p72, %r189, 2;
	@%p72 bra 	$L__BB0_76;
	setp.eq.s32 	%p73, %r189, 3;
	@%p73 bra 	$L__BB0_77;
	setp.eq.s32 	%p74, %r189, 4;
	@%p74 bra 	$L__BB0_64;
	bra.uni 	$L__BB0_88;
$L__BB0_64:
	abs.f64 	%fd91, %fd84;
	{
	.reg .b32 %temp; 
	mov.b64 	{%temp, %r121}, %fd91;
	}
	mov.b32 	%f5, %r121;
	abs.f32 	%f6, %f5;
	setp.geu.f32 	%p85, %f6, 0f3FE26666;
	@%p85 bra 	$L__BB0_79;
	mul.f64 	%fd504, %fd84, %fd84;
	fma.rn.f64 	%fd505, %fd504, 0d3FB0066BDC1895E9, 0dBFB3823B180754AF;
	fma.rn.f64 	%fd506, %fd505, %fd504, 0d3FB11E52CC2F79AE;
	fma.rn.f64 	%fd507, %fd506, %fd504, 0dBF924EAF3526861B;
	fma.rn.f64 	%fd508, %fd507, %fd504, 0d3F91DF02A31E6CB7;
	fma.rn.f64 	%fd509, %fd508, %fd504, 0d3F847D18B0EEC6CC;
	fma.rn.f64 	%fd510, %fd509, %fd504, 0d3F8D0AF961BA53B0;
	fma.rn.f64 	%fd511, %fd510, %fd504, 0d3F91BF7734CF1C48;
	fma.rn.f64 	%fd512, %fd511, %fd504, 0d3F96E91483144EF7;
	fma.rn.f64 	%fd513, %fd512, %fd504, 0d3F9F1C6E0A4F9F81;
	fma.rn.f64 	%fd514, %fd513, %fd504, 0d3FA6DB6DC27FA92B;
	fma.rn.f64 	%fd515, %fd514, %fd504, 0d3FB333333320F91B;
	fma.rn.f64 	%fd516, %fd515, %fd504, 0d3FC5555555555F4D;
	mul.f64 	%fd517, %fd504, %fd516;
	fma.rn.f64 	%fd712, %fd517, %fd91, %fd91;
	bra.uni 	$L__BB0_80;
$L__BB0_66:
	setp.gt.s32 	%p65, %r189, 8;
	@%p65 bra 	$L__BB0_71;
	setp.eq.s32 	%p69, %r189, 7;
	@%p69 bra 	$L__BB0_81;
	setp.eq.s32 	%p70, %r189, 8;
	@%p70 bra 	$L__BB0_69;
	bra.uni 	$L__BB0_88;
$L__BB0_69:
	abs.f64 	%fd469, %fd84;
	ld.global.f64 	%fd470, [dev_thresh];
	setp.geu.f64 	%p82, %fd469, %fd470;
	not.pred 	%p83, %p2;
	mov.b32 	%r189, 8;
	or.pred  	%p84, %p83, %p82;
	@%p84 bra 	$L__BB0_88;
	ld.param.u64 	%rd49, [_Z6rotateiPdS_S_S_iPiS0__param_6];
	cvta.to.global.u64 	%rd36, %rd49;
	atom.global.add.u32 	%r118, [%rd36], 1;
	ld.global.f64 	%fd722, [dev_Cg];
	ld.global.f64 	%fd721, [dev_Sg];
	mov.b32 	%r190, 1;
	ld.global.u32 	%r188, [dev_histogram];
	mov.u32 	%r189, %r188;
	mov.u32 	%r191, %r190;
	bra.uni 	$L__BB0_88;
$L__BB0_71:
	setp.eq.s32 	%p66, %r189, 9;
	@%p66 bra 	$L__BB0_82;
	setp.eq.s32 	%p67, %r189, 10;
	@%p67 bra 	$L__BB0_87;
	setp.eq.s32 	%p68, %r189, 11;
	@%p68 bra 	$L__BB0_74;
	bra.uni 	$L__BB0_88;
$L__BB0_74:
	sub.f64 	%fd412, %fd716, %fd701;
	mul.f64 	%fd413, %fd412, %fd412;
	sub.f64 	%fd414, %fd83, %fd702;
	fma.rn.f64 	%fd415, %fd414, %fd414, %fd413;
	add.f64 	%fd416, %fd66, %fd718;
	fma.rn.f64 	%fd417, %fd416, %fd416, %fd415;
	sqrt.rn.f64 	%fd418, %fd417;
	add.f64 	%fd723, %fd723, %fd418;
	mov.b32 	%r189, 11;
	bra.uni 	$L__BB0_88;
$L__BB0_75:
	abs.f64 	%fd538, %fd84;
	ld.global.f64 	%fd539, [dev_thresh];
	setp.lt.f64 	%p95, %fd538, %fd539;
	and.pred  	%p96, %p2, %p95;
	add.s32 	%r134, %r179, 1;
	cvt.rn.f64.u32 	%fd540, %r134;
	selp.b32 	%r190, 1, %r190, %p96;
	selp.b32 	%r191, 1, %r191, %p96;
	selp.f64 	%fd723, %fd540, %fd723, %p96;
	mov.b32 	%r189, 0;
	bra.uni 	$L__BB0_88;
$L__BB0_76:
	sub.f64 	%fd526, %fd716, %fd701;
	mul.f64 	%fd527, %fd526, %fd526;
	sub.f64 	%fd528, %fd83, %fd702;
	fma.rn.f64 	%fd529, %fd528, %fd528, %fd527;
	add.f64 	%fd530, %fd66, %fd718;
	fma.rn.f64 	%fd531, %fd530, %fd530, %fd529;
	sqrt.rn.f64 	%fd532, %fd531;
	ld.global.f64 	%fd533, [dev_thresh];
	setp.lt.f64 	%p92, %fd532, %fd533;
	and.pred  	%p93, %p2, %p92;
	add.s32 	%r131, %r179, 1;
	cvt.rn.f64.u32 	%fd534, %r131;
	selp.b32 	%r190, 1, %r190, %p93;
	selp.f64 	%fd723, %fd534, %fd723, %p93;
	mov.b32 	%r189, 2;
	bra.uni 	$L__BB0_88;
$L__BB0_77:
	abs.f64 	%fd518, %fd84;
	ld.global.f64 	%fd519, [dev_thresh];
	setp.geu.f64 	%p88, %fd518, %fd519;
	not.pred 	%p89, %p2;
	mov.b32 	%r189, 3;
	or.pred  	%p90, %p89, %p88;
	@%p90 bra 	$L__BB0_88;
	mul.f64 	%fd520, %fd716, %fd716;
	fma.rn.f64 	%fd521, %fd83, %fd83, %fd520;
	sqrt.rn.f64 	%fd522, %fd521;
	div.rn.f64 	%fd523, %fd83, %fd522;
	add.f64 	%fd524, %fd523, 0d3FF0000000000000;
	mul.f64 	%fd525, %fd524, 0d3FE0000000000000;
	setp.gt.f64 	%p91, %fd525, %fd723;
	selp.f64 	%fd723, %fd723, %fd525, %p91;
	mov.b32 	%r190, 0;
	bra.uni 	$L__BB0_88;
$L__BB0_79:
	fma.rn.f64 	%fd472, %fd91, 0dBFE0000000000000, 0d3FE0000000000000;
	rsqrt.approx.ftz.f64 	%fd473, %fd472;
	{
	.reg .b32 %temp; 
	mov.b64 	{%r122, %temp}, %fd473;
	}
	{
	.reg .b32 %temp; 
	mov.b64 	{%temp, %r123}, %fd473;
	}
	add.s32 	%r124, %r123, -1048576;
	mov.b64 	%fd474, {%r122, %r124};
	mul.f64 	%fd475, %fd472, %fd473;
	neg.f64 	%fd476, %fd475;
	fma.rn.f64 	%fd477, %fd475, %fd476, %fd472;
	fma.rn.f64 	%fd478, %fd477, %fd474, %fd475;
	neg.f64 	%fd479, %fd478;
	fma.rn.f64 	%fd480, %fd473, %fd479, 0d3FF0000000000000;
	fma.rn.f64 	%fd481, %fd480, %fd474, %fd474;
	fma.rn.f64 	%fd482, %fd478, %fd479, %fd472;
	fma.rn.f64 	%fd483, %fd482, %fd481, %fd478;
	{
	.reg .b32 %temp; 
	mov.b64 	{%temp, %r125}, %fd472;
	}
	setp.lt.s32 	%p86, %r125, 0;
	selp.f64 	%fd484, 0dFFF8000000000000, %fd483, %p86;
	setp.ne.f64 	%p87, %fd472, 0d0000000000000000;
	selp.f64 	%fd485, %fd484, %fd472, %p87;
	fma.rn.f64 	%fd486, %fd472, 0d3FB0066BDC1895E9, 0dBFB3823B180754AF;
	fma.rn.f64 	%fd487, %fd486, %fd472, 0d3FB11E52CC2F79AE;
	fma.rn.f64 	%fd488, %fd487, %fd472, 0dBF924EAF3526861B;
	fma.rn.f64 	%fd489, %fd488, %fd472, 0d3F91DF02A31E6CB7;
	fma.rn.f64 	%fd490, %fd489, %fd472, 0d3F847D18B0EEC6CC;
	fma.rn.f64 	%fd491, %fd490, %fd472, 0d3F8D0AF961BA53B0;
	fma.rn.f64 	%fd492, %fd491, %fd472, 0d3F91BF7734CF1C48;
	fma.rn.f64 	%fd493, %fd492, %fd472, 0d3F96E91483144EF7;
	fma.rn.f64 	%fd494, %fd493, %fd472, 0d3F9F1C6E0A4F9F81;
	fma.rn.f64 	%fd495, %fd494, %fd472, 0d3FA6DB6DC27FA92B;
	fma.rn.f64 	%fd496, %fd495, %fd472, 0d3FB333333320F91B;
	fma.rn.f64 	%fd497, %fd496, %fd472, 0d3FC5555555555F4D;
	mul.f64 	%fd498, %fd472, %fd497;
	mul.f64 	%fd499, %fd485, 0dC000000000000000;
	fma.rn.f64 	%fd500, %fd499, %fd498, 0d3C91A62633145C07;
	add.f64 	%fd501, %fd499, 0d3FE921FB54442D18;
	add.f64 	%fd502, %fd501, %fd500;
	add.f64 	%fd503, %fd502, 0d3FE921FB54442D18;
	abs.f64 	%fd712, %fd503;
$L__BB0_80:
	add.f64 	%fd723, %fd723, %fd712;
	mov.b32 	%r189, 4;
	bra.uni 	$L__BB0_88;
$L__BB0_81:
	cvt.rn.f64.u32 	%fd471, %r192;
	add.f64 	%fd723, %fd723, %fd471;
	mov.b32 	%r192, 0;
	mov.b32 	%r189, 7;
	bra.uni 	$L__BB0_88;
$L__BB0_82:
	abs.f64 	%fd99, %fd84;
	{
	.reg .b32 %temp; 
	mov.b64 	{%temp, %r109}, %fd99;
	}
	mov.b32 	%f3, %r109;
	abs.f32 	%f4, %f3;
	setp.geu.f32 	%p78, %f4, 0f3FE26666;
	@%p78 bra 	$L__BB0_84;
	mul.f64 	%fd455, %fd84, %fd84;
	fma.rn.f64 	%fd456, %fd455, 0d3FB0066BDC1895E9, 0dBFB3823B180754AF;
	fma.rn.f64 	%fd457, %fd456, %fd455, 0d3FB11E52CC2F79AE;
	fma.rn.f64 	%fd458, %fd457, %fd455, 0dBF924EAF3526861B;
	fma.rn.f64 	%fd459, %fd458, %fd455, 0d3F91DF02A31E6CB7;
	fma.rn.f64 	%fd460, %fd459, %fd455, 0d3F847D18B0EEC6CC;
	fma.rn.f64 	%fd461, %fd460, %fd455, 0d3F8D0AF961BA53B0;
	fma.rn.f64 	%fd462, %fd461, %fd455, 0d3F91BF7734CF1C48;
	fma.rn.f64 	%fd463, %fd462, %fd455, 0d3F96E91483144EF7;
	fma.rn.f64 	%fd464, %fd463, %fd455, 0d3F9F1C6E0A4F9F81;
	fma.rn.f64 	%fd465, %fd464, %fd455, 0d3FA6DB6DC27FA92B;
	fma.rn.f64 	%fd466, %fd465, %fd455, 0d3FB333333320F91B;
	fma.rn.f64 	%fd467, %fd466, %fd455, 0d3FC5555555555F4D;
	mul.f64 	%fd468, %fd455, %fd467;
	fma.rn.f64 	%fd713, %fd468, %fd99, %fd99;
	bra.uni 	$L__BB0_85;
$L__BB0_84:
	fma.rn.f64 	%fd423, %fd99, 0dBFE0000000000000, 0d3FE0000000000000;
	rsqrt.approx.ftz.f64 	%fd424, %fd423;
	{
	.reg .b32 %temp; 
	mov.b64 	{%r110, %temp}, %fd424;
	}
	{
	.reg .b32 %temp; 
	mov.b64 	{%temp, %r111}, %fd424;
	}
	add.s32 	%r112, %r111, -1048576;
	mov.b64 	%fd425, {%r110, %r112};
	mul.f64 	%fd426, %fd423, %fd424;
	neg.f64 	%fd427, %fd426;
	fma.rn.f64 	%fd428, %fd426, %fd427, %fd423;
	fma.rn.f64 	%fd429, %fd428, %fd425, %fd426;
	neg.f64 	%fd430, %fd429;
	fma.rn.f64 	%fd431, %fd424, %fd430, 0d3FF0000000000000;
	fma.rn.f64 	%fd432, %fd431, %fd425, %fd425;
	fma.rn.f64 	%fd433, %fd429, %fd430, %fd423;
	fma.rn.f64 	%fd434, %fd433, %fd432, %fd429;
	{
	.reg .b32 %temp; 
	mov.b64 	{%temp, %r113}, %fd423;
	}
	setp.lt.s32 	%p79, %r113, 0;
	selp.f64 	%fd435, 0dFFF8000000000000, %fd434, %p79;
	setp.ne.f64 	%p80, %fd423, 0d0000000000000000;
	selp.f64 	%fd436, %fd435, %fd423, %p80;
	fma.rn.f64 	%fd437, %fd423, 0d3FB0066BDC1895E9, 0dBFB3823B180754AF;
	fma.rn.f64 	%fd438, %fd437, %fd423, 0d3FB11E52CC2F79AE;
	fma.rn.f64 	%fd439, %fd438, %fd423, 0dBF924EAF3526861B;
	fma.rn.f64 	%fd440, %fd439, %fd423, 0d3F91DF02A31E6CB7;
	fma.rn.f64 	%fd441, %fd440, %fd423, 0d3F847D18B0EEC6CC;
	fma.rn.f64 	%fd442, %fd441, %fd423, 0d3F8D0AF961BA53B0;
	fma.rn.f64 	%fd443, %fd442, %fd423, 0d3F91BF7734CF1C48;
	fma.rn.f64 	%fd444, %fd443, %fd423, 0d3F96E91483144EF7;
	fma.rn.f64 	%fd445, %fd444, %fd423, 0d3F9F1C6E0A4F9F81;
	fma.rn.f64 	%fd446, %fd445, %fd423, 0d3FA6DB6DC27FA92B;
	fma.rn.f64 	%fd447, %fd446, %fd423, 0d3FB333333320F91B;
	fma.rn.f64 	%fd448, %fd447, %fd423, 0d3FC5555555555F4D;
	mul.f64 	%fd449, %fd423, %fd448;
	mul.f64 	%fd450, %fd436, 0dC000000000000000;
	fma.rn.f64 	%fd451, %fd450, %fd449, 0d3C91A62633145C07;
	add.f64 	%fd452, %fd450, 0d3FE921FB54442D18;
	add.f64 	%fd453, %fd452, %fd451;
	add.f64 	%fd454, %fd453, 0d3FE921FB54442D18;
	abs.f64 	%fd713, %fd454;
$L__BB0_85:
	setp.geu.f64 	%p81, %fd713, %fd723;
	mov.b32 	%r189, 9;
	@%p81 bra 	$L__BB0_88;
	mov.f64 	%fd723, %fd713;
	bra.uni 	$L__BB0_88;
$L__BB0_87:
	abs.f64 	%fd419, %fd84;
	ld.global.f64 	%fd420, [dev_thresh];
	setp.lt.f64 	%p77, %fd419, %fd420;
	add.s32 	%r108, %r179, 1;
	cvt.rn.f64.u32 	%fd421, %r108;
	selp.f64 	%fd422, %fd421, %fd723, %p77;
	selp.f64 	%fd723, %fd422, %fd723, %p2;
	mov.b32 	%r189, 10;
$L__BB0_88:
	mul.f64 	%fd541, %fd83, %fd721;
	fma.rn.f64 	%fd542, %fd716, %fd722, %fd541;
	mul.f64 	%fd543, %fd83, %fd722;
	mul.f64 	%fd544, %fd716, %fd721;
	sub.f64 	%fd726, %fd543, %fd544;
	ld.global.f64 	%fd545, [dev_Ca];
	mul.f64 	%fd546, %fd718, %fd545;
	ld.global.f64 	%fd547, [dev_Sa];
	mul.f64 	%fd548, %fd542, %fd547;
	sub.f64 	%fd111, %fd546, %fd548;
	mul.f64 	%fd549, %fd545, %fd542;
	fma.rn.f64 	%fd550, %fd718, %fd547, %fd549;
	mul.f64 	%fd551, %fd718, %fd111;
	setp.lt.f64 	%p97, %fd551, 0d0000000000000000;
	neg.f64 	%fd552, %fd111;
	neg.f64 	%fd553, %fd550;
	selp.f64 	%fd725, %fd553, %fd550, %p97;
	selp.b32 	%r192, 1, %r192, %p97;
	selp.f64 	%fd718, %fd552, %fd111, %p97;
	setp.gt.s32 	%p98, %r189, 4;
	@%p98 bra 	$L__BB0_98;
	setp.gt.s32 	%p106, %r189, 1;
	@%p106 bra 	$L__BB0_93;
	setp.eq.s32 	%p110, %r189, 0;
	@%p110 bra 	$L__BB0_108;
	setp.eq.s32 	%p111, %r189, 1;
	@%p111 bra 	$L__BB0_92;
	bra.uni 	$L__BB0_122;
$L__BB0_92:
	abs.f64 	%fd677, %fd111;
	ld.global.f64 	%fd678, [dev_thresh];
	setp.lt.f64 	%p131, %fd677, %fd678;
	add.f64 	%fd679, %fd724, 0d3FF0000000000000;
	selp.f64 	%fd724, %fd679, %fd724, %p131;
	mov.b32 	%r189, 1;
	bra.uni 	$L__BB0_122;
$L__BB0_93:
	setp.eq.s32 	%p107, %r189, 2;
	@%p107 bra 	$L__BB0_109;
	setp.eq.s32 	%p108, %r189, 3;
	@%p108 bra 	$L__BB0_110;
	setp.eq.s32 	%p109, %r189, 4;
	@%p109 bra 	$L__BB0_96;
	bra.uni 	$L__BB0_122;
$L__BB0_96:
	abs.f64 	%fd118, %fd111;
	{
	.reg .b32 %temp; 
	mov.b64 	{%temp, %r151}, %fd118;
	}
	mov.b32 	%f9, %r151;
	abs.f32 	%f10, %f9;
	setp.geu.f32 	%p121, %f10, 0f3FE26666;
	@%p121 bra 	$L__BB0_112;
	mul.f64 	%fd646, %fd111, %fd111;
	fma.rn.f64 	%fd647, %fd646, 0d3FB0066BDC1895E9, 0dBFB3823B180754AF;
	fma.rn.f64 	%fd648, %fd647, %fd646, 0d3FB11E52CC2F79AE;
	fma.rn.f64 	%fd649, %fd648, %fd646, 0dBF924EAF3526861B;
	fma.rn.f64 	%fd650, %fd649, %fd646, 0d3F91DF02A31E6CB7;
	fma.rn.f64 	%fd651, %fd650, %fd646, 0d3F847D18B0EEC6CC;
	fma.rn.f64 	%fd652, %fd651, %fd646, 0d3F8D0AF961BA53B0;
	fma.rn.f64 	%fd653, %fd652, %fd646, 0d3F91BF7734CF1C48;
	fma.rn.f64 	%fd654, %fd653, %fd646, 0d3F96E91483144EF7;
	fma.rn.f64 	%fd655, %fd654, %fd646, 0d3F9F1C6E0A4F9F81;
	fma.rn.f64 	%fd656, %fd655, %fd646, 0d3FA6DB6DC27FA92B;
	fma.rn.f64 	%fd657, %fd656, %fd646, 0d3FB333333320F91B;
	fma.rn.f64 	%fd658, %fd657, %fd646, 0d3FC5555555555F4D;
	mul.f64 	%fd659, %fd646, %fd658;
	fma.rn.f64 	%fd719, %fd659, %fd118, %fd118;
	bra.uni 	$L__BB0_113;
$L__BB0_98:
	setp.gt.s32 	%p99, %r189, 8;
	@%p99 bra 	$L__BB0_104;
	setp.eq.s32 	%p103, %r189, 5;
	@%p103 bra 	$L__BB0_114;
	setp.eq.s32 	%p104, %r189, 7;
	@%p104 bra 	$L__BB0_115;
	setp.eq.s32 	%p105, %r189, 8;
	@%p105 bra 	$L__BB0_102;
	bra.uni 	$L__BB0_122;
$L__BB0_102:
	abs.f64 	%fd611, %fd111;
	ld.global.f64 	%fd612, [dev_thresh];
	setp.geu.f64 	%p118, %fd611, %fd612;
	setp.ne.s32 	%p119, %r190, 0;
	mov.b32 	%r189, 8;
	or.pred  	%p120, %p119, %p118;
	@%p120 bra 	$L__BB0_122;
	ld.param.u64 	%rd50, [_Z6rotateiPdS_S_S_iPiS0__param_6];
	cvta.to.global.u64 	%rd37, %rd50;
	atom.global.add.u32 	%r147, [%rd37], 1;
	ld.global.f64 	%fd722, [dev_Cg];
	ld.global.f64 	%fd721, [dev_Sg];
	mov.b32 	%r190, 1;
	ld.global.u32 	%r188, [dev_histogram];
	mov.u32 	%r189, %r188;
	bra.uni 	$L__BB0_122;
$L__BB0_104:
	setp.eq.s32 	%p100, %r189, 9;
	@%p100 bra 	$L__BB0_116;
	setp.eq.s32 	%p101, %r189, 10;
	@%p101 bra 	$L__BB0_121;
	setp.eq.s32 	%p102, %r189, 11;
	@%p102 bra 	$L__BB0_107;
	bra.uni 	$L__BB0_122;
$L__BB0_107:
	sub.f64 	%fd554, %fd725, %fd701;
	mul.f64 	%fd555, %fd554, %fd554;
	sub.f64 	%fd556, %fd726, %fd702;
	fma.rn.f64 	%fd557, %fd556, %fd556, %fd555;
	add.f64 	%fd558, %fd66, %fd718;
	fma.rn.f64 	%fd559, %fd558, %fd558, %fd557;
	sqrt.rn.f64 	%fd560, %fd559;
	add.f64 	%fd724, %fd724, %fd560;
	mov.b32 	%r189, 11;
	bra.uni 	$L__BB0_122;
$L__BB0_108:
	abs.f64 	%fd680, %fd111;
	ld.global.f64 	%fd681, [dev_thresh];
	setp.lt.f64 	%p132, %fd680, %fd681;
	setp.eq.s32 	%p133, %r191, 0;
	and.pred  	%p134, %p133, %p132;
	add.s32 	%r164, %r179, 1;
	cvt.rn.f64.u32 	%fd682, %r164;
	selp.b32 	%r191, 1, %r191, %p134;
	selp.f64 	%fd724, %fd682, %fd724, %p134;
	mov.b32 	%r189, 0;
	bra.uni 	$L__BB0_122;
$L__BB0_109:
	sub.f64 	%fd668, %fd725, %fd701;
	mul.f64 	%fd669, %fd668, %fd668;
	sub.f64 	%fd670, %fd726, %fd702;
	fma.rn.f64 	%fd671, %fd670, %fd670, %fd669;
	add.f64 	%fd672, %fd66, %fd718;
	fma.rn.f64 	%fd673, %fd672, %fd672, %fd671;
	sqrt.rn.f64 	%fd674, %fd673;
	ld.global.f64 	%fd675, [dev_thresh];
	setp.lt.f64 	%p128, %fd674, %fd675;
	setp.eq.s32 	%p129, %r191, 0;
	and.pred  	%p130, %p129, %p128;
	add.s32 	%r161, %r179, 1;
	cvt.rn.f64.u32 	%fd676, %r161;
	selp.b32 	%r191, 1, %r191, %p130;
	selp.f64 	%fd724, %fd676, %fd724, %p130;
	mov.b32 	%r189, 2;
	bra.uni 	$L__BB0_122;
$L__BB0_110:
	abs.f64 	%fd660, %fd111;
	ld.global.f64 	%fd661, [dev_thresh];
	setp.geu.f64 	%p124, %fd660, %fd661;
	setp.ne.s32 	%p125, %r191, 0;
	mov.b32 	%r189, 3;
	or.pred  	%p126, %p125, %p124;
	@%p126 bra 	$L__BB0_122;
	mul.f64 	%fd662, %fd725, %fd725;
	fma.rn.f64 	%fd663, %fd726, %fd726, %fd662;
	sqrt.rn.f64 	%fd664, %fd663;
	div.rn.f64 	%fd665, %fd726, %fd664;
	add.f64 	%fd666, %fd665, 0d3FF0000000000000;
	mul.f64 	%fd667, %fd666, 0d3FE0000000000000;
	setp.gt.f64 	%p127, %fd667, %fd724;
	selp.f64 	%fd724, %fd724, %fd667, %p127;
	mov.b32 	%r191, 0;
	bra.uni 	$L__BB0_122;
$L__BB0_112:
	fma.rn.f64 	%fd614, %fd118, 0dBFE0000000000000, 0d3FE0000000000000;
	rsqrt.approx.ftz.f64 	%fd615, %fd614;
	{
	.reg .b32 %temp; 
	mov.b64 	{%r152, %temp}, %fd615;
	}
	{
	.reg .b32 %temp; 
	mov.b64 	{%temp, %r153}, %fd615;
	}
	add.s32 	%r154, %r153, -1048576;
	mov.b64 	%fd616, {%r152, %r154};
	mul.f64 	%fd617, %fd614, %fd615;
	neg.f64 	%fd618, %fd617;
	fma.rn.f64 	%fd619, %fd617, %fd618, %fd614;
	fma.rn.f64 	%fd620, %fd619, %fd616, %fd617;
	neg.f64 	%fd621, %fd620;
	fma.rn.f64 	%fd622, %fd615, %fd621, 0d3FF0000000000000;
	fma.rn.f64 	%fd623, %fd622, %fd616, %fd616;
	fma.rn.f64 	%fd624, %fd620, %fd621, %fd614;
	fma.rn.f64 	%fd625, %fd624, %fd623, %fd620;
	{
	.reg .b32 %temp; 
	mov.b64 	{%temp, %r155}, %fd614;
	}
	setp.lt.s32 	%p122, %r155, 0;
	selp.f64 	%fd626, 0dFFF8000000000000, %fd625, %p122;
	setp.ne.f64 	%p123, %fd614, 0d0000000000000000;
	selp.f64 	%fd627, %fd626, %fd614, %p123;
	fma.rn.f64 	%fd628, %fd614, 0d3FB0066BDC1895E9, 0dBFB3823B180754AF;
	fma.rn.f64 	%fd629, %fd628, %fd614, 0d3FB11E52CC2F79AE;
	fma.rn.f64 	%fd630, %fd629, %fd614, 0dBF924EAF3526861B;
	fma.rn.f64 	%fd631, %fd630, %fd614, 0d3F91DF02A31E6CB7;
	fma.rn.f64 	%fd632, %fd631, %fd614, 0d3F847D18B0EEC6CC;
	fma.rn.f64 	%fd633, %fd632, %fd614, 0d3F8D0AF961BA53B0;
	fma.rn.f64 	%fd634, %fd633, %fd614, 0d3F91BF7734CF1C48;
	fma.rn.f64 	%fd635, %fd634, %fd614, 0d3F96E91483144EF7;
	fma.rn.f64 	%fd636, %fd635, %fd614, 0d3F9F1C6E0A4F9F81;
	fma.rn.f64 	%fd637, %fd636, %fd614, 0d3FA6DB6DC27FA92B;
	fma.rn.f64 	%fd638, %fd637, %fd614, 0d3FB333333320F91B;
	fma.rn.f64 	%fd639, %fd638, %fd614, 0d3FC5555555555F4D;
	mul.f64 	%fd640, %fd614, %fd639;
	mul.f64 	%fd641, %fd627, 0dC000000000000000;
	fma.rn.f64 	%fd642, %fd641, %fd640, 0d3C91A62633145C07;
	add.f64 	%fd643, %fd641, 0d3FE921FB54442D18;
	add.f64 	%fd644, %fd643, %fd642;
	add.f64 	%fd645, %fd644, 0d3FE921FB54442D18;
	abs.f64 	%fd719, %fd645;
$L__BB0_113:
	add.f64 	%fd724, %fd724, %fd719;
	mov.b32 	%r189, 4;
	bra.uni 	$L__BB0_122;
$L__BB0_114:
	add.f64 	%fd724, %fd724, %fd726;
	add.f64 	%fd723, %fd723, %fd725;
	mov.b32 	%r189, 5;
	bra.uni 	$L__BB0_122;
$L__BB0_115:
	cvt.rn.f64.u32 	%fd613, %r192;
	add.f64 	%fd724, %fd724, %fd613;
	mov.b32 	%r192, 0;
	mov.b32 	%r189, 7;
	bra.uni 	$L__BB0_122;
$L__BB0_116:
	abs.f64 	%fd128, %fd111;
	{
	.reg .b32 %temp; 
	mov.b64 	{%temp, %r138}, %fd128;
	}
	mov.b32 	%f7, %r138;
	abs.f32 	%f8, %f7;
	setp.geu.f32 	%p114, %f8, 0f3FE26666;
	@%p114 bra 	$L__BB0_118;
	mul.f64 	%fd597, %fd111, %fd111;
	fma.rn.f64 	%fd598, %fd597, 0d3FB0066BDC1895E9, 0dBFB3823B180754AF;
	fma.rn.f64 	%fd599, %fd598, %fd597, 0d3FB11E52CC2F79AE;
	fma.rn.f64 	%fd600, %fd599, %fd597, 0dBF924EAF3526861B;
	fma.rn.f64 	%fd601, %fd600, %fd597, 0d3F91DF02A31E6CB7;
	fma.rn.f64 	%fd602, %fd601, %fd597, 0d3F847D18B0EEC6CC;
	fma.rn.f64 	%fd603, %fd602, %fd597, 0d3F8D0AF961BA53B0;
	fma.rn.f64 	%fd604, %fd603, %fd597, 0d3F91BF7734CF1C48;
	fma.rn.f64 	%fd605, %fd604, %fd597, 0d3F96E91483144EF7;
	fma.rn.f64 	%fd606, %fd605, %fd597, 0d3F9F1C6E0A4F9F81;
	fma.rn.f64 	%fd607, %fd606, %fd597, 0d3FA6DB6DC27FA92B;
	fma.rn.f64 	%fd608, %fd607, %fd597, 0d3FB333333320F91B;
	fma.rn.f64 	%fd609, %fd608, %fd597, 0d3FC5555555555F4D;
	mul.f64 	%fd610, %fd597, %fd609;
	fma.rn.f64 	%fd720, %fd610, %fd128, %fd128;
	bra.uni 	$L__BB0_119;
$L__BB0_118:
	fma.rn.f64 	%fd565, %fd128, 0dBFE0000000000000, 0d3FE0000000000000;
	rsqrt.approx.ftz.f64 	%fd566, %fd565;
	{
	.reg .b32 %temp; 
	mov.b64 	{%r139, %temp}, %fd566;
	}
	{
	.reg .b32 %temp; 
	mov.b64 	{%temp, %r140}, %fd566;
	}
	add.s32 	%r141, %r140, -1048576;
	mov.b64 	%fd567, {%r139, %r141};
	mul.f64 	%fd568, %fd565, %fd566;
	neg.f64 	%fd569, %fd568;
	fma.rn.f64 	%fd570, %fd568, %fd569, %fd565;
	fma.rn.f64 	%fd571, %fd570, %fd567, %fd568;
	neg.f64 	%fd572, %fd571;
	fma.rn.f64 	%fd573, %fd566, %fd572, 0d3FF0000000000000;
	fma.rn.f64 	%fd574, %fd573, %fd567, %fd567;
	fma.rn.f64 	%fd575, %fd571, %fd572, %fd565;
	fma.rn.f64 	%fd576, %fd575, %fd574, %fd571;
	{
	.reg .b32 %temp; 
	mov.b64 	{%temp, %r142}, %fd565;
	}
	setp.lt.s32 	%p115, %r142, 0;
	selp.f64 	%fd577, 0dFFF8000000000000, %fd576, %p115;
	setp.ne.f64 	%p116, %fd565, 0d0000000000000000;
	selp.f64 	%fd578, %fd577, %fd565, %p116;
	fma.rn.f64 	%fd579, %fd565, 0d3FB0066BDC1895E9, 0dBFB3823B180754AF;
	fma.rn.f64 	%fd580, %fd579, %fd565, 0d3FB11E52CC2F79AE;
	fma.rn.f64 	%fd581, %fd580, %fd565, 0dBF924EAF3526861B;
	fma.rn.f64 	%fd582, %fd581, %fd565, 0d3F91DF02A31E6CB7;
	fma.rn.f64 	%fd583, %fd582, %fd565, 0d3F847D18B0EEC6CC;
	fma.rn.f64 	%fd584, %fd583, %fd565, 0d3F8D0AF961BA53B0;
	fma.rn.f64 	%fd585, %fd584, %fd565, 0d3F91BF7734CF1C48;
	fma.rn.f64 	%fd586, %fd585, %fd565, 0d3F96E91483144EF7;
	fma.rn.f64 	%fd587, %fd586, %fd565, 0d3F9F1C6E0A4F9F81;
	fma.rn.f64 	%fd588, %fd587, %fd565, 0d3FA6DB6DC27FA92B;
	fma.rn.f64 	%fd589, %fd588, %fd565, 0d3FB333333320F91B;
	fma.rn.f64 	%fd590, %fd589, %fd565, 0d3FC5555555555F4D;
	mul.f64 	%fd591, %fd565, %fd590;
	mul.f64 	%fd592, %fd578, 0dC000000000000000;
	fma.rn.f64 	%fd593, %fd592, %fd591, 0d3C91A62633145C07;
	add.f64 	%fd594, %fd592, 0d3FE921FB54442D18;
	add.f64 	%fd595, %fd594, %fd593;
	add.f64 	%fd596, %fd595, 0d3FE921FB54442D18;
	abs.f64 	%fd720, %fd596;
$L__BB0_119:
	setp.geu.f64 	%p117, %fd720, %fd724;
	mov.b32 	%r189, 9;
	@%p117 bra 	$L__BB0_122;
	mov.f64 	%fd724, %fd720;
	bra.uni 	$L__BB0_122;
$L__BB0_121:
	abs.f64 	%fd561, %fd111;
	ld.global.f64 	%fd562, [dev_thresh];
	setp.lt.f64 	%p112, %fd561, %fd562;
	setp.eq.s32 	%p113, %r190, 0;
	add.s32 	%r137, %r179, 1;
	cvt.rn.f64.u32 	%fd563, %r137;
	selp.f64 	%fd564, %fd563, %fd724, %p112;
	selp.f64 	%fd724, %fd564, %fd724, %p113;
	mov.b32 	%r189, 10;
$L__BB0_122:
	ld.param.u32 	%r166, [_Z6rotateiPdS_S_S_iPiS0__param_0];
	add.s32 	%r179, %r179, 1;
	setp.lt.s32 	%p135, %r179, %r166;
	setp.eq.s32 	%p2, %r190, 0;
	setp.eq.s32 	%p136, %r191, 0;
	or.pred  	%p137, %p2, %p136;
	and.pred  	%p138, %p137, %p135;
	@%p138 bra 	$L__BB0_55;
$L__BB0_123:
	ld.param.u64 	%rd48, [_Z6rotateiPdS_S_S_iPiS0__param_4];
	ld.param.u64 	%rd47, [_Z6rotateiPdS_S_S_iPiS0__param_3];
	cvta.to.global.u64 	%rd1, %rd47;
	cvta.to.global.u64 	%rd2, %rd48;
	setp.ne.s32 	%p139, %r188, 6;
	@%p139 bra 	$L__BB0_127;
	setp.gt.f64 	%p140, %fd5, 0d3FF0000000000000;
	@%p140 bra 	$L__BB0_126;
	mul.wide.s32 	%rd44, %r1, 8;
	add.s64 	%rd45, %rd1, %rd44;
	st.global.f64 	[%rd45], %fd725;
	add.s64 	%rd46, %rd2, %rd44;
	st.global.f64 	[%rd46], %fd726;
	bra.uni 	$L__BB0_128;
$L__BB0_126:
	ld.global.f64 	%fd683, [dev_xcenter];
	ld.global.f64 	%fd684, [dev_spread];
	sub.f64 	%fd685, %fd683, %fd684;
	mul.wide.s32 	%rd41, %r1, 8;
	add.s64 	%rd42, %rd1, %rd41;
	st.global.f64 	[%rd42], %fd685;
	ld.global.f64 	%fd686, [dev_zcenter];
	ld.global.f64 	%fd687, [dev_spread];
	sub.f64 	%fd688, %fd686, %fd687;
	add.s64 	%rd43, %rd2, %rd41;
	st.global.f64 	[%rd43], %fd688;
	bra.uni 	$L__BB0_128;
$L__BB0_127:
	mul.wide.s32 	%rd38, %r1, 8;
	add.s64 	%rd39, %rd1, %rd38;
	st.global.f64 	[%rd39], %fd723;
	add.s64 	%rd40, %rd2, %rd38;
	st.global.f64 	[%rd40], %fd724;
$L__BB0_128:
	ret;

}
	// .globl	_Z8init_newPdS_
.visible .entry _Z8init_newPdS_(
	.param .u64 .ptr .align 1 _Z8init_newPdS__param_0,
	.param .u64 .ptr .align 1 _Z8init_newPdS__param_1
)
{
	.reg .pred 	%p<2>;
	.reg .b32 	%r<6>;
	.reg .b64 	%rd<8>;
	.reg .b64 	%fd<19>;

	ld.param.u64 	%rd1, [_Z8init_newPdS__param_0];
	ld.param.u64 	%rd2, [_Z8init_newPdS__param_1];
	mov.u32 	%r3, %tid.x;
	mov.u32 	%r4, %ctaid.x;
	mov.u32 	%r5, %ntid.x;
	mad.lo.s32 	%r1, %r4, %r5, %r3;
	ld.global.u32 	%r2, [dev_res];
	setp.ge.s32 	%p1, %r1, %r2;
	@%p1 bra 	$L__BB1_2;
	cvta.to.global.u64 	%rd3, %rd1;
	cvta.to.global.u64 	%rd4, %rd2;
	ld.global.f64 	%fd1, [dev_xcenter];
	ld.global.f64 	%fd2, [dev_spread];
	sub.f64 	%fd3, %fd1, %fd2;
	cvt.rn.f64.s32 	%fd4, %r2;
	div.rn.f64 	%fd5, %fd2, %fd4;
	add.f64 	%fd6, %fd3, %fd5;
	cvt.rn.f64.s32 	%fd7, %r1;
	add.f64 	%fd8, %fd2, %fd2;
	div.rn.f64 	%fd9, %fd8, %fd4;
	fma.rn.f64 	%fd10, %fd9, %fd7, %fd6;
	mul.wide.s32 	%rd5, %r1, 8;
	add.s64 	%rd6, %rd3, %rd5;
	st.global.f64 	[%rd6], %fd10;
	ld.global.f64 	%fd11, [dev_zcenter];
	ld.global.f64 	%fd12, [dev_spread];
	sub.f64 	%fd13, %fd11, %fd12;
	div.rn.f64 	%fd14, %fd12, %fd4;
	add.f64 	%fd15, %fd13, %fd14;
	add.f64 	%fd16, %fd12, %fd12;
	div.rn.f64 	%fd17, %fd16, %fd4;
	fma.rn.f64 	%fd18, %fd17, %fd7, %fd15;
	add.s64 	%rd7, %rd4, %rd5;
	st.global.f64 	[%rd7], %fd18;
$L__BB1_2:
	ret;

}
.func  (.param .align 16 .b8 func_retval0[16]) __internal_trig_reduction_slowpathd(
	.param .b64 __internal_trig_reduction_slowpathd_param_0
)
{
	.local .align 8 .b8 	__local_depot2[40];
	.reg .b64 	%SP;
	.reg .b64 	%SPL;
	.reg .pred 	%p<10>;
	.reg .b32 	%r<47>;
	.reg .b64 	%rd<74>;
	.reg .b64 	%fd<5>;

	mov.u64 	%SPL, __local_depot2;
	ld.param.f64 	%fd4, [__internal_trig_reduction_slowpathd_param_0];
	add.u64 	%rd1, %SPL, 0;
	{
	.reg .b32 %temp; 
	mov.b64 	{%temp, %r1}, %fd4;
	}
	shr.u32 	%r2, %r1, 20;
	and.b32  	%r3, %r2, 2047;
	setp.eq.s32 	%p1, %r3, 2047;
	mov.b32 	%r46, 0;
	@%p1 bra 	$L__BB2_9;
	add.s32 	%r20, %r3, -1024;
	mov.b64 	%rd20, %fd4;
	shl.b64 	%rd2, %rd20, 11;
	shr.u32 	%r4, %r20, 6;
	sub.s32 	%r45, 15, %r4;
	sub.s32 	%r21, 19, %r4;
	setp.lt.u32 	%p2, %r20, 128;
	selp.b32 	%r6, 18, %r21, %p2;
	setp.ge.s32 	%p3, %r45, %r6;
	mov.b64 	%rd70, 0;
	@%p3 bra 	$L__BB2_4;
	add.s32 	%r23, %r6, %r4;
	neg.s32 	%r43, %r23;
	or.b64  	%rd3, %rd2, -9223372036854775808;
	mov.b64 	%rd70, 0;
	mov.b32 	%r42, 0;
	mov.u64 	%rd25, __cudart_i2opi_d;
	mov.u32 	%r44, %r45;
$L__BB2_3:
	.pragma "nounroll";
	mul.wide.s32 	%rd22, %r42, 8;
	add.s64 	%rd23, %rd1, %rd22;
	mul.wide.s32 	%rd24, %r44, 8;
	add.s64 	%rd26, %rd25, %rd24;
	ld.global.nc.u64 	%rd27, [%rd26];
	{
	.reg .u32 %r0, %r1, %r2, %r3, %alo, %ahi, %blo, %bhi, %clo, %chi;
	mov.b64 	{%alo,%ahi}, %rd27;
	mov.b64 	{%blo,%bhi}, %rd3;
	mov.b64 	{%clo,%chi}, %rd70;
	mad.lo.cc.u32 	%r0, %alo, %blo, %clo;
	madc.hi.cc.u32 	%r1, %alo, %blo, %chi;
	madc.hi.u32 	%r2, %alo, %bhi, 0;
	mad.lo.cc.u32 	%r1, %alo, %bhi, %r1;
	madc.hi.cc.u32 	%r2, %ahi, %blo, %r2;
	madc.hi.u32 	%r3, %ahi, %bhi, 0;
	mad.lo.cc.u32 	%r1, %ahi, %blo, %r1;
	madc.lo.cc.u32 	%r2, %ahi, %bhi, %r2;
	addc.u32 	%r3, %r3, 0;
	mov.b64 	%rd28, {%r0,%r1};
	mov.b64 	%rd70, {%r2,%r3};
	}
	st.local.u64 	[%rd23], %rd28;
	add.s32 	%r44, %r44, 1;
	add.s32 	%r43, %r43, 1;
	add.s32 	%r42, %r42, 1;
	setp.ne.s32 	%p4, %r43, -15;
	mov.u32 	%r45, %r6;
	@%p4 bra 	$L__BB2_3;
$L__BB2_4:
	cvt.s64.s32 	%rd29, %r45;
	cvt.u64.u32 	%rd30, %r4;
	add.s64 	%rd31, %rd30, %rd29;
	shl.b64 	%rd32, %rd31, 3;
	add.s64 	%rd33, %rd1, %rd32;
	st.local.u64 	[%rd33+-120], %rd70;
	and.b32  	%r15, %r2, 63;
	ld.local.u64 	%rd72, [%rd1+16];
	ld.local.u64 	%rd71, [%rd1+24];
	setp.eq.s32 	%p5, %r15, 0;
	@%p5 bra 	$L__BB2_6;
	shl.b64 	%rd34, %rd71, %r15;
	shr.u64 	%rd35, %rd72, 1;
	xor.b32  	%r24, %r15, 63;
	shr.u64 	%rd36, %rd35, %r24;
	or.b64  	%rd71, %rd34, %rd36;
	ld.local.u64 	%rd37, [%rd1+8];
	shl.b64 	%rd38, %rd72, %r15;
	shr.u64 	%rd39, %rd37, 1;
	shr.u64 	%rd40, %rd39, %r24;
	or.b64  	%rd72, %rd38, %rd40;
$L__BB2_6:
	and.b32  	%r25, %r1, -2147483648;
	shr.u64 	%rd41, %rd71, 62;
	cvt.u32.u64 	%r26, %rd41;
	mov.b64 	{%r27, %r28}, %rd71;
	mov.b64 	{%r29, %r30}, %rd72;
	shf.l.wrap.b32 	%r31, %r30, %r27, 2;
	shf.l.wrap.b32 	%r32, %r27, %r28, 2;
	mov.b64 	%rd42, {%r31, %r32};
	shl.b64 	%rd43, %rd72, 2;
	shr.u64 	%rd44, %rd42, 63;
	cvt.u32.u64 	%r33, %rd44;
	add.s32 	%r34, %r33, %r26;
	setp.eq.s32 	%p6, %r25, 0;
	neg.s32 	%r35, %r34;
	selp.b32 	%r46, %r34, %r35, %p6;
	setp.gt.s64 	%p7, %rd42, -1;
	mov.b64 	%rd45, 0;
	{
	.reg .u32 %r0, %r1, %r2, %r3, %a0, %a1, %a2, %a3, %b0, %b1, %b2, %b3;
	mov.b64 	{%a0,%a1}, %rd45;
	mov.b64 	{%a2,%a3}, %rd45;
	mov.b64 	{%b0,%b1}, %rd43;
	mov.b64 	{%b2,%b3}, %rd42;
	sub.cc.u32 	%r0, %a0, %b0;
	subc.cc.u32 	%r1, %a1, %b1;
	subc.cc.u32 	%r2, %a2, %b2;
	subc.u32 	%r3, %a3, %b3;
	mov.b64 	%rd46, {%r0,%r1};
	mov.b64 	%rd47, {%r2,%r3};
	}
	xor.b32  	%r36, %r25, -2147483648;
	selp.b64 	%rd73, %rd42, %rd47, %p7;
	selp.b64 	%rd14, %rd43, %rd46, %p7;
	selp.b32 	%r17, %r25, %r36, %p7;
	clz.b64 	%r37, %rd73;
	cvt.u64.u32 	%rd15, %r37;
	setp.eq.s32 	%p8, %r37, 0;
	@%p8 bra 	$L__BB2_8;
	cvt.u32.u64 	%r38, %rd15;
	and.b32  	%r39, %r38, 63;
	shl.b64 	%rd48, %rd73, %r39;
	shr.u64 	%rd49, %rd14, 1;
	not.b32 	%r40, %r38;
	and.b32  	%r41, %r40, 63;
	shr.u64 	%rd50, %rd49, %r41;
	or.b64  	%rd73, %rd48, %rd50;
$L__BB2_8:
	mov.b64 	%rd51, -3958705157555305931;
	{
	.reg .u32 %r0, %r1, %r2, %r3, %alo, %ahi, %blo, %bhi;
	mov.b64 	{%alo,%ahi}, %rd73;
	mov.b64 	{%blo,%bhi}, %rd51;
	mul.lo.u32 	%r0, %alo, %blo;
	mul.hi.u32 	%r1, %alo, %blo;
	mad.lo.cc.u32 	%r1, %alo, %bhi, %r1;
	madc.hi.u32 	%r2, %alo, %bhi, 0;
	mad.lo.cc.u32 	%r1, %ahi, %blo, %r1;
	madc.hi.cc.u32 	%r2, %ahi, %blo, %r2;
	madc.hi.u32 	%r3, %ahi, %bhi, 0;
	mad.lo.cc.u32 	%r2, %ahi, %bhi, %r2;
	addc.u32 	%r3, %r3, 0;
	mov.b64 	%rd52, {%r0,%r1};
	mov.b64 	%rd53, {%r2,%r3};
	}
	setp.gt.s64 	%p9, %rd53, 0;
	{
	.reg .u32 %r0, %r1, %r2, %r3, %a0, %a1, %a2, %a3, %b0, %b1, %b2, %b3;
	mov.b64 	{%a0,%a1}, %rd52;
	mov.b64 	{%a2,%a3}, %rd53;
	mov.b64 	{%b0,%b1}, %rd52;
	mov.b64 	{%b2,%b3}, %rd53;
	add.cc.u32 	%r0, %a0, %b0;
	addc.cc.u32 	%r1, %a1, %b1;
	addc.cc.u32 	%r2, %a2, %b2;
	addc.u32 	%r3, %a3, %b3;
	mov.b64 	%rd54, {%r0,%r1};
	mov.b64 	%rd55, {%r2,%r3};
	}
	selp.b64 	%rd56, %rd55, %rd53, %p9;
	selp.s64 	%rd57, -1, 0, %p9;
	sub.s64 	%rd58, %rd57, %rd15;
	cvt.u64.u32 	%rd59, %r17;
	shl.b64 	%rd60, %rd59, 32;
	add.s64 	%rd61, %rd56, 1;
	shr.u64 	%rd62, %rd61, 10;
	add.s64 	%rd63, %rd62, 1;
	shr.u64 	%rd64, %rd63, 1;
	shl.b64 	%rd65, %rd58, 52;
	add.s64 	%rd66, %rd65, %rd64;
	add.s64 	%rd67, %rd66, 4602678819172646912;
	or.b64  	%rd68, %rd67, %rd60;
	mov.b64 	%fd4, %rd68;
$L__BB2_9:
	st.param.f64 	[func_retval0], %fd4;
	st.param.b32 	[func_retval0+8], %r46;
	ret;

}


// ===== COMPILED SASS (sm_100) =====

	.target	sm_100

	.elftype	@"ET_EXEC"


//--------------------- .note.nv.tkinfo           --------------------------
	.section	.note.nv.tkinfo,"",@"SHT_NOTE"
	.sectionflags	@"SHF_NOTE_NV_TKINFO"
	.tkinfo
        /*0018*/ 	.word	0x00000002
        /*0030*/ 	.string	""
        /*0030*/ 	.string	"ptxas"
        /*0030*/ 	.string	"Cuda compilation tools, release 13.0, V13.0.88"
        /*0030*/ 	.string	"Build cuda_13.0.r13.0/compiler.36424714_0"
        /*0030*/ 	.string	"-arch sm_100 -m 64 "



//--------------------- .note.nv.cuinfo           --------------------------
	.section	.note.nv.cuinfo,"",@"SHT_NOTE"
	.sectionflags	@"SHF_NOTE_NV_CUINFO"
        /*0018*/ 	.short	0x0002
        /*001a*/ 	.short	0x0064
        /*001c*/ 	.short	0x0082
	.zero		2


//--------------------- .nv.info                  --------------------------
	.section	.nv.info,"",@"SHT_CUDA_INFO"
	.align	4


	//----- nvinfo : EIATTR_REGCOUNT
	.align		4
        /*0000*/ 	.byte	0x04, 0x2f
        /*0002*/ 	.short	(.L_18 - .L_17)
	.align		4
.L_17:
        /*0004*/ 	.word	index@(_Z6rotateiPdS_S_S_iPiS0_)
        /*0008*/ 	.word	0x00000033


	//----- nvinfo : EIATTR_FRAME_SIZE
	.align		4
.L_18:
        /*000c*/ 	.byte	0x04, 0x11
        /*000e*/ 	.short	(.L_20 - .L_19)
	.align		4
.L_19:
        /*0010*/ 	.word	index@($_Z6rotateiPdS_S_S_iPiS0_$__internal_trig_reduction_slowpathd)
        /*0014*/ 	.word	0x00000028


	//----- nvinfo : EIATTR_FRAME_SIZE
	.align		4
.L_20:
        /*0018*/ 	.byte	0x04, 0x11
        /*001a*/ 	.short	(.L_22 - .L_21)
	.align		4
.L_21:
        /*001c*/ 	.word	index@($__internal_2_$__cuda_sm20_dsqrt_rn_f64_mediumpath_v1)
        /*0020*/ 	.word	0x00000028


	//----- nvinfo : EIATTR_FRAME_SIZE
	.align		4
.L_22:
        /*0024*/ 	.byte	0x04, 0x11
        /*0026*/ 	.short	(.L_24 - .L_23)
	.align		4
.L_23:
        /*0028*/ 	.word	index@($__internal_1_$__cuda_sm20_div_rn_f64_full)
        /*002c*/ 	.word	0x00000028


	//----- nvinfo : EIATTR_FRAME_SIZE
	.align		4
.L_24:
        /*0030*/ 	.byte	0x04, 0x11
        /*0032*/ 	.short	(.L_26 - .L_25)
	.align		4
.L_25:
        /*0034*/ 	.word	index@(_Z6rotateiPdS_S_S_iPiS0_)
        /*0038*/ 	.word	0x00000028


	//----- nvinfo : EIATTR_REGCOUNT
	.align		4
.L_26:
        /*003c*/ 	.byte	0x04, 0x2f
        /*003e*/ 	.short	(.L_28 - .L_27)
	.align		4
.L_27:
        /*0040*/ 	.word	index@(_Z8init_newPdS_)
        /*0044*/ 	.word	0x00000020


	//----- nvinfo : EIATTR_FRAME_SIZE
	.align		4
.L_28:
        /*0048*/ 	.byte	0x04, 0x11
        /*004a*/ 	.short	(.L_30 - .L_29)
	.align		4
.L_29:
        /*004c*/ 	.word	index@($__internal_0_$__cuda_sm20_div_rn_f64_full)
        /*0050*/ 	.word	0x00000000


	//----- nvinfo : EIATTR_FRAME_SIZE
	.align		4
.L_30:
        /*0054*/ 	.byte	0x04, 0x11
        /*0056*/ 	.short	(.L_32 - .L_31)
	.align		4
.L_31:
        /*0058*/ 	.word	index@(_Z8init_newPdS_)
        /*005c*/ 	.word	0x00000000


	//----- nvinfo : EIATTR_MIN_STACK_SIZE
	.align		4
.L_32:
        /*0060*/ 	.byte	0x04, 0x12
        /*0062*/ 	.short	(.L_34 - .L_33)
	.align		4
.L_33:
        /*0064*/ 	.word	index@(_Z8init_newPdS_)
        /*0068*/ 	.word	0x00000000


	//----- nvinfo : EIATTR_MIN_STACK_SIZE
	.align		4
.L_34:
        /*006c*/ 	.byte	0x04, 0x12
        /*006e*/ 	.short	(.L_36 - .L_35)
	.align		4
.L_35:
        /*0070*/ 	.word	index@(_Z6rotateiPdS_S_S_iPiS0_)
        /*0074*/ 	.word	0x00000028
.L_36:


//--------------------- .nv.compat                --------------------------
	.section	.nv.compat,"",@"SHT_CUDA_COMPAT_INFO"
	.align	4
        /*0000*/ 	.byte	0x02, 0x09, 0x00, 0x00, 0x02, 0x02, 0x01, 0x00, 0x02, 0x05, 0x05, 0x00, 0x03, 0x07, 0x01, 0x01
        /*0010*/ 	.byte	0x02, 0x03, 0x00, 0x00, 0x02, 0x06, 0x01, 0x00, 0x04, 0x0b, 0x08, 0x00, 0x01, 0x00, 0x00, 0x00
        /*0020*/ 	.byte	0x00, 0x00, 0x00, 0x00


//--------------------- .nv.info._Z8init_newPdS_  --------------------------
	.section	.nv.info._Z8init_newPdS_,"",@"SHT_CUDA_INFO"
	.sectionflags	@""
	.align	4


	//----- nvinfo : EIATTR_CUDA_API_VERSION
	.align		4
        /*0000*/ 	.byte	0x04, 0x37
        /*0002*/ 	.short	(.L_38 - .L_37)
.L_37:
        /*0004*/ 	.word	0x00000082


	//----- nvinfo : EIATTR_KPARAM_INFO
	.align		4
.L_38:
        /*0008*/ 	.byte	0x04, 0x17
        /*000a*/ 	.short	(.L_40 - .L_39)
.L_39:
        /*000c*/ 	.word	0x00000000
        /*0010*/ 	.short	0x0001
        /*0012*/ 	.short	0x0008
        /*0014*/ 	.byte	0x00, 0xf5, 0x21, 0x00


	//----- nvinfo : EIATTR_KPARAM_INFO
	.align		4
.L_40:
        /*0018*/ 	.byte	0x04, 0x17
        /*001a*/ 	.short	(.L_42 - .L_41)
.L_41:
        /*001c*/ 	.word	0x00000000
        /*0020*/ 	.short	0x0000
        /*0022*/ 	.short	0x0000
        /*0024*/ 	.byte	0x00, 0xf5, 0x21, 0x00


	//----- nvinfo : EIATTR_SPARSE_MMA_MASK
	.align		4
.L_42:
        /*0028*/ 	.byte	0x03, 0x50
        /*002a*/ 	.short	0x0000


	//----- nvinfo : EIATTR_MAXREG_COUNT
	.align		4
        /*002c*/ 	.byte	0x03, 0x1b
        /*002e*/ 	.short	0x00ff


	//----- nvinfo : EIATTR_MERCURY_ISA_VERSION
	.align		4
        /*0030*/ 	.byte	0x03, 0x5f
        /*0032*/ 	.short	0x0101


	//----- nvinfo : EIATTR_VRC_CTA_INIT_COUNT
	.align		4
        /*0034*/ 	.byte	0x02, 0x4a
	.zero		1
	.zero		1


	//----- nvinfo : EIATTR_EXIT_INSTR_OFFSETS
	.align		4
        /*0038*/ 	.byte	0x04, 0x1c
        /*003a*/ 	.short	(.L_44 - .L_43)


	//   ....[0]....
.L_43:
        /*003c*/ 	.word	0x00000090


	//   ....[1]....
        /*0040*/ 	.word	0x00000720


	//----- nvinfo : EIATTR_CRS_STACK_SIZE
	.align		4
.L_44:
        /*0044*/ 	.byte	0x04, 0x1e
        /*0046*/ 	.short	(.L_46 - .L_45)
.L_45:
        /*0048*/ 	.word	0x00000000


	//----- nvinfo : EIATTR_CBANK_PARAM_SIZE
	.align		4
.L_46:
        /*004c*/ 	.byte	0x03, 0x19
        /*004e*/ 	.short	0x0010


	//----- nvinfo : EIATTR_PARAM_CBANK
	.align		4
        /*0050*/ 	.byte	0x04, 0x0a
        /*0052*/ 	.short	(.L_48 - .L_47)
	.align		4
.L_47:
        /*0054*/ 	.word	index@(.nv.constant0._Z8init_newPdS_)
        /*0058*/ 	.short	0x0380
        /*005a*/ 	.short	0x0010


	//----- nvinfo : EIATTR_SW_WAR
	.align		4
.L_48:
        /*005c*/ 	.byte	0x04, 0x36
        /*005e*/ 	.short	(.L_50 - .L_49)
.L_49:
        /*0060*/ 	.word	0x00000008
.L_50:


//--------------------- .nv.info._Z6rotateiPdS_S_S_iPiS0_ --------------------------
	.section	.nv.info._Z6rotateiPdS_S_S_iPiS0_,"",@"SHT_CUDA_INFO"
	.sectionflags	@""
	.align	4


	//----- nvinfo : EIATTR_CUDA_API_VERSION
	.align		4
        /*0000*/ 	.byte	0x04, 0x37
        /*0002*/ 	.short	(.L_52 - .L_51)
.L_51:
        /*0004*/ 	.word	0x00000082


	//----- nvinfo : EIATTR_KPARAM_INFO
	.align		4
.L_52:
        /*0008*/ 	.byte	0x04, 0x17
        /*000a*/ 	.short	(.L_54 - .L_53)
.L_53:
        /*000c*/ 	.word	0x00000000
        /*0010*/ 	.short	0x0007
        /*0012*/ 	.short	0x0038
        /*0014*/ 	.byte	0x00, 0xf5, 0x21, 0x00


	//----- nvinfo : EIATTR_KPARAM_INFO
	.align		4
.L_54:
        /*0018*/ 	.byte	0x04, 0x17
        /*001a*/ 	.short	(.L_56 - .L_55)
.L_55:
        /*001c*/ 	.word	0x00000000
        /*0020*/ 	.short	0x0006
        /*0022*/ 	.short	0x0030
        /*0024*/ 	.byte	0x00, 0xf5, 0x21, 0x00


	//----- nvinfo : EIATTR_KPARAM_INFO
	.align		4
.L_56:
        /*0028*/ 	.byte	0x04, 0x17
        /*002a*/ 	.short	(.L_58 - .L_57)
.L_57:
        /*002c*/ 	.word	0x00000000
        /*0030*/ 	.short	0x0005
        /*0032*/ 	.short	0x0028
        /*0034*/ 	.byte	0x00, 0xf0, 0x11, 0x00


	//----- nvinfo : EIATTR_KPARAM_INFO
	.align		4
.L_58:
        /*0038*/ 	.byte	0x04, 0x17
        /*003a*/ 	.short	(.L_60 - .L_59)
.L_59:
        /*003c*/ 	.word	0x00000000
        /*0040*/ 	.short	0x0004
        /*0042*/ 	.short	0x0020
        /*0044*/ 	.byte	0x00, 0xf5, 0x21, 0x00


	//----- nvinfo : EIATTR_KPARAM_INFO
	.align		4
.L_60:
        /*0048*/ 	.byte	0x04, 0x17
        /*004a*/ 	.short	(.L_62 - .L_61)
.L_61:
        /*004c*/ 	.word	0x00000000
        /*0050*/ 	.short	0x0003
        /*0052*/ 	.short	0x0018
        /*0054*/ 	.byte	0x00, 0xf5, 0x21, 0x00


	//----- nvinfo : EIATTR_KPARAM_INFO
	.align		4
.L_62:
        /*0058*/ 	.byte	0x04, 0x17
        /*005a*/ 	.short	(.L_64 - .L_63)
.L_63:
        /*005c*/ 	.word	0x00000000
        /*0060*/ 	.short	0x0002
        /*0062*/ 	.short	0x0010
        /*0064*/ 	.byte	0x00, 0xf5, 0x21, 0x00


	//----- nvinfo : EIATTR_KPARAM_INFO
	.align		4
.L_64:
        /*0068*/ 	.byte	0x04, 0x17
        /*006a*/ 	.short	(.L_66 - .L_65)
.L_65:
        /*006c*/ 	.word	0x00000000
        /*0070*/ 	.short	0x0001
        /*0072*/ 	.short	0x0008
        /*0074*/ 	.byte	0x00, 0xf5, 0x21, 0x00


	//----- nvinfo : EIATTR_KPARAM_INFO
	.align		4
.L_66:
        /*0078*/ 	.byte	0x04, 0x17
        /*007a*/ 	.short	(.L_68 - .L_67)
.L_67:
        /*007c*/ 	.word	0x00000000
        /*0080*/ 	.short	0x0000
        /*0082*/ 	.short	0x0000
        /*0084*/ 	.byte	0x00, 0xf0, 0x11, 0x00


	//----- nvinfo : EIATTR_SPARSE_MMA_MASK
	.align		4
.L_68:
        /*0088*/ 	.byte	0x03, 0x50
        /*008a*/ 	.short	0x0000


	//----- nvinfo : EIATTR_MAXREG_COUNT
	.align		4
        /*008c*/ 	.byte	0x03, 0x1b
        /*008e*/ 	.short	0x00ff


	//----- nvinfo : EIATTR_MERCURY_ISA_VERSION
	.align		4
        /*0090*/ 	.byte	0x03, 0x5f
        /*0092*/ 	.short	0x0101


	//----- nvinfo : EIATTR_INT_WARP_WIDE_INSTR_OFFSETS
	.align		4
        /*0094*/ 	.byte	0x04, 0x31
        /*0096*/ 	.short	(.L_70 - .L_69)


	//   ....[0]....
.L_69:
        /*0098*/ 	.word	0x00000420


	//   ....[1]....
        /*009c*/ 	.word	0x00004a50


	//   ....[2]....
        /*00a0*/ 	.word	0x00006860


	//----- nvinfo : EIATTR_VRC_CTA_INIT_COUNT
	.align		4
.L_70:
        /*00a4*/ 	.byte	0x02, 0x4a
	.zero		1
	.zero		1


	//----- nvinfo : EIATTR_EXIT_INSTR_OFFSETS
	.align		4
        /*00a8*/ 	.byte	0x04, 0x1c
        /*00aa*/ 	.short	(.L_72 - .L_71)


	//   ....[0]....
.L_71:
        /*00ac*/ 	.word	0x000000b0


	//   ....[1]....
        /*00b0*/ 	.word	0x00007580


	//   ....[2]....
        /*00b4*/ 	.word	0x00007680


	//   ....[3]....
        /*00b8*/ 	.word	0x000076f0


	//----- nvinfo : EIATTR_INDIRECT_BRANCH_TARGETS
	.align		4
.L_72:
        /*00bc*/ 	.byte	0x04, 0x34
        /*00be*/ 	.short	(.L_74 - .L_73)


	//   ....[0]....
.L_73:
        /*00c0*/ 	.word	.L_x_10@srel
        /*00c4*/ 	.short	0x0
        /*00c6*/ 	.short	0x0
        /*00c8*/ 	.word	0x3
        /*00cc*/ 	.word	.L_x_109@srel
        /*00d0*/ 	.word	.L_x_110@srel
        /*00d4*/ 	.word	.L_x_111@srel


	//   ....[1]....
        /*00d8*/ 	.word	.L_x_112@srel
        /*00dc*/ 	.short	0x0
        /*00de*/ 	.short	0x0
        /*00e0*/ 	.word	0x3
        /*00e4*/ 	.word	.L_x_113@srel
        /*00e8*/ 	.word	.L_x_114@srel
        /*00ec*/ 	.word	.L_x_115@srel


	//   ....[2]....
        /*00f0*/ 	.word	.L_x_116@srel
        /*00f4*/ 	.short	0x0
        /*00f6*/ 	.short	0x0
        /*00f8*/ 	.word	0x3
        /*00fc*/ 	.word	.L_x_117@srel
        /*0100*/ 	.word	.L_x_118@srel
        /*0104*/ 	.word	.L_x_52@srel


	//   ....[3]....
        /*0108*/ 	.word	.L_x_120@srel
        /*010c*/ 	.short	0x0
        /*010e*/ 	.short	0x0
        /*0110*/ 	.word	0x4
        /*0114*/ 	.word	.L_x_121@srel
        /*0118*/ 	.word	.L_x_122@srel
        /*011c*/ 	.word	.L_x_123@srel
        /*0120*/ 	.word	.L_x_52@srel


	//   ....[4]....
        /*0124*/ 	.word	.L_x_125@srel
        /*0128*/ 	.short	0x0
        /*012a*/ 	.short	0x0
        /*012c*/ 	.word	0x3
        /*0130*/ 	.word	.L_x_126@srel
        /*0134*/ 	.word	.L_x_127@srel
        /*0138*/ 	.word	.L_x_52@srel


	//   ....[5]....
        /* <DEDUP_REMOVED lines=8> */


	//   ....[6]....
        /*0158*/ 	.word	.L_x_134@srel
        /*015c*/ 	.short	0x0
        /*015e*/ 	.short	0x0
        /*0160*/ 	.word	0x3
        /*0164*/ 	.word	.L_x_135@srel
        /*0168*/ 	.word	.L_x_136@srel
        /*016c*/ 	.word	.L_x_73@srel


	//   ....[7]....
        /* <DEDUP_REMOVED lines=8> */


	//   ....[8]....
        /* <DEDUP_REMOVED lines=8> */
        /*01a8*/ 	.word	.L_x_73@srel


	//   ....[9]....
        /* <DEDUP_REMOVED lines=8> */


	//----- nvinfo : EIATTR_CRS_STACK_SIZE
	.align		4
.L_74:
        /*01c8*/ 	.byte	0x04, 0x1e
        /*01ca*/ 	.short	(.L_76 - .L_75)
.L_75:
        /*01cc*/ 	.word	0x00000000


	//----- nvinfo : EIATTR_CBANK_PARAM_SIZE
	.align		4
.L_76:
        /*01d0*/ 	.byte	0x03, 0x19
        /*01d2*/ 	.short	0x0040


	//----- nvinfo : EIATTR_PARAM_CBANK
	.align		4
        /*01d4*/ 	.byte	0x04, 0x0a
        /*01d6*/ 	.short	(.L_78 - .L_77)
	.align		4
.L_77:
        /*01d8*/ 	.word	index@(.nv.constant0._Z6rotateiPdS_S_S_iPiS0_)
        /*01dc*/ 	.short	0x0380
        /*01de*/ 	.short	0x0040


	//----- nvinfo : EIATTR_SW_WAR
	.align		4
.L_78:
        /*01e0*/ 	.byte	0x04, 0x36
        /*01e2*/ 	.short	(.L_80 - .L_79)
.L_79:
        /*01e4*/ 	.word	0x00000008
.L_80:


//--------------------- .nv.callgraph             --------------------------
	.section	.nv.callgraph,"",@"SHT_CUDA_CALLGRAPH"
	.align	4
	.sectionentsize	8
	.align		4
        /*0000*/ 	.word	0x00000000
	.align		4
        /*0004*/ 	.word	0xffffffff
	.align		4
        /*0008*/ 	.word	0x00000000
	.align		4
        /*000c*/ 	.word	0xfffffffe
	.align		4
        /*0010*/ 	.word	0x00000000
	.align		4
        /*0014*/ 	.word	0xfffffffd
	.align		4
        /*0018*/ 	.word	0x00000000
	.align		4
        /*001c*/ 	.word	0xfffffffc


//--------------------- .nv.constant4             --------------------------
	.section	.nv.constant4,"a",@progbits
	.align	8
	.align		8
.nv.constant4:
        /*0000*/ 	.dword	dev_N
	.align		8
        /*0008*/ 	.dword	dev_T
	.align		8
        /*0010*/ 	.dword	dev_res
	.align		8
        /*0018*/ 	.dword	dev_histogram
	.align		8
        /*0020*/ 	.dword	dev_xcenter
	.align		8
        /*0028*/ 	.dword	dev_zcenter
	.align		8
        /*0030*/ 	.dword	dev_thresh
	.align		8
        /*0038*/ 	.dword	dev_spread
	.align		8
        /*0040*/ 	.dword	dev_Sb
	.align		8
        /*0048*/ 	.dword	dev_Cb
	.align		8
        /*0050*/ 	.dword	dev_Sa
	.align		8
        /*0058*/ 	.dword	dev_Ca
	.align		8
        /*0060*/ 	.dword	dev_Sg
	.align		8
        /*0068*/ 	.dword	dev_Cg
	.align		8
        /*0070*/ 	.dword	dev_half_iter
	.align		8
        /*0078*/ 	.dword	__cudart_i2opi_d
	.align		8
        /*0080*/ 	.dword	__cudart_sin_cos_coeffs


//--------------------- .nv.constant2._Z6rotateiPdS_S_S_iPiS0_ --------------------------
	.section	.nv.constant2._Z6rotateiPdS_S_S_iPiS0_,"a",@progbits
	.sectionflags	@""
	.align	4
.nv.constant2._Z6rotateiPdS_S_S_iPiS0_:
        /*0000*/ 	.byte	0xc0, 0x07, 0x00, 0x00, 0xe0, 0x09, 0x00, 0x00, 0x90, 0x04, 0x00, 0x00, 0xe0, 0x34, 0x00, 0x00
        /* <DEDUP_REMOVED lines=8> */


//--------------------- .text._Z8init_newPdS_     --------------------------
	.section	.text._Z8init_newPdS_,"ax",@progbits
	.align	128
        .global         _Z8init_newPdS_
        .type           _Z8init_newPdS_,@function
        .size           _Z8init_newPdS_,(.L_x_154 - _Z8init_newPdS_)
        .other          _Z8init_newPdS_,@"STO_CUDA_ENTRY STV_DEFAULT"
_Z8init_newPdS_:
.text._Z8init_newPdS_:
[----:B------:R-:W-:Y:S08]  /*0000*/  LDC R1, c[0x0][0x37c] ;  /* 0x0000df00ff017b82 */ /* 0x000ff00000000800 */
[----:B------:R-:W0:Y:S01]  /*0010*/  LDC.64 R4, c[0x4][0x10] ;  /* 0x01000400ff047b82 */ /* 0x000e220000000a00 */
[----:B------:R-:W0:Y:S02]  /*0020*/  LDCU.64 UR4, c[0x0][0x358] ;  /* 0x00006b00ff0477ac */ /* 0x000e240008000a00 */
[----:B0-----:R-:W2:Y:S05]  /*0030*/  LDG.E R23, desc[UR4][R4.64] ;  /* 0x0000000404177981 */ /* 0x001eaa000c1e1900 */
[----:B------:R-:W0:Y:S01]  /*0040*/  S2UR UR6, SR_CTAID.X ;  /* 0x00000000000679c3 */ /* 0x000e220000002500 */
[----:B------:R-:W0:Y:S07]  /*0050*/  S2R R2, SR_TID.X ;  /* 0x0000000000027919 */ /* 0x000e2e0000002100 */
[----:B------:R-:W0:Y:S02]  /*0060*/  LDC R3, c[0x0][0x360] ;  /* 0x0000d800ff037b82 */ /* 0x000e240000000800 */
[----:B0-----:R-:W-:-:S05]  /*0070*/  IMAD R2, R3, UR6, R2 ;  /* 0x0000000603027c24 */ /* 0x001fca000f8e0202 */
[----:B--2---:R-:W-:-:S13]  /*0080*/  ISETP.GE.AND P0, PT, R2, R23, PT ;  /* 0x000000170200720c */ /* 0x004fda0003f06270 */
[----:B------:R-:W-:Y:S05]  /*0090*/  @P0 EXIT ;  /* 0x000000000000094d */ /* 0x000fea0003800000 */
[----:B------:R-:W0:Y:S02]  /*00a0*/  LDC.64 R18, c[0x4][0x38] ;  /* 0x01000e00ff127b82 */ /* 0x000e240000000a00 */
[----:B0-----:R-:W2:Y:S06]  /*00b0*/  LDG.E.64 R18, desc[UR4][R18.64] ;  /* 0x0000000412127981 */ /* 0x001eac000c1e1b00 */
[----:B------:R-:W0:Y:S02]  /*00c0*/  LDC.64 R16, c[0x4][0x20] ;  /* 0x01000800ff107b82 */ /* 0x000e240000000a00 */
[----:B0-----:R-:W3:Y:S01]  /*00d0*/  LDG.E.64 R16, desc[UR4][R16.64] ;  /* 0x0000000410107981 */ /* 0x001ee2000c1e1b00 */
[----:B------:R-:W0:Y:S01]  /*00e0*/  I2F.F64 R22, R23 ;  /* 0x0000001700167312 */ /* 0x000e220000201c00 */
[----:B------:R-:W-:-:S07]  /*00f0*/  IMAD.MOV.U32 R4, RZ, RZ, 0x1 ;  /* 0x00000001ff047424 */ /* 0x000fce00078e00ff */
[----:B0-----:R-:W0:Y:S02]  /*0100*/  MUFU.RCP64H R5, R23 ;  /* 0x0000001700057308 */ /* 0x001e240000001800 */
[----:B0-----:R-:W-:-:S08]  /*0110*/  DFMA R6, -R22, R4, 1 ;  /* 0x3ff000001606742b */ /* 0x001fd00000000104 */
[----:B------:R-:W-:-:S08]  /*0120*/  DFMA R6, R6, R6, R6 ;  /* 0x000000060606722b */ /* 0x000fd00000000006 */
[----:B------:R-:W-:-:S08]  /*0130*/  DFMA R6, R4, R6, R4 ;  /* 0x000000060406722b */ /* 0x000fd00000000004 */
[----:B------:R-:W-:-:S08]  /*0140*/  DFMA R4, -R22, R6, 1 ;  /* 0x3ff000001604742b */ /* 0x000fd00000000106 */
[----:B------:R-:W-:-:S08]  /*0150*/  DFMA R4, R6, R4, R6 ;  /* 0x000000040604722b */ /* 0x000fd00000000006 */
[----:B--2---:R-:W-:Y:S01]  /*0160*/  DMUL R6, R18, R4 ;  /* 0x0000000412067228 */ /* 0x004fe20000000000 */
[----:B------:R-:W-:-:S07]  /*0170*/  FSETP.GEU.AND P1, PT, |R19|, 6.5827683646048100446e-37, PT ;  /* 0x036000001300780b */ /* 0x000fce0003f2e200 */
[----:B------:R-:W-:-:S08]  /*0180*/  DFMA R8, -R22, R6, R18 ;  /* 0x000000061608722b */ /* 0x000fd00000000112 */
[----:B------:R-:W-:Y:S02]  /*0190*/  DFMA R4, R4, R8, R6 ;  /* 0x000000080404722b */ /* 0x000fe40000000006 */
[----:B---3--:R-:W-:-:S08]  /*01a0*/  DADD R16, R16, -R18 ;  /* 0x0000000010107229 */ /* 0x008fd00000000812 */
[----:B------:R-:W-:-:S05]  /*01b0*/  FFMA R0, RZ, R23, R5 ;  /* 0x00000017ff007223 */ /* 0x000fca0000000005 */
[----:B------:R-:W-:-:S13]  /*01c0*/  FSETP.GT.AND P0, PT, |R0|, 1.469367938527859385e-39, PT ;  /* 0x001000000000780b */ /* 0x000fda0003f04200 */
[----:B------:R-:W-:Y:S05]  /*01d0*/  @P0 BRA P1, `(.L_x_0) ;  /* 0x0000000000200947 */ /* 0x000fea0000800000 */
[----:B------:R-:W-:Y:S01]  /*01e0*/  IMAD.MOV.U32 R10, RZ, RZ, R18 ;  /* 0x000000ffff0a7224 */ /* 0x000fe200078e0012 */
[----:B------:R-:W-:Y:S01]  /*01f0*/  MOV R0, 0x240 ;  /* 0x0000024000007802 */ /* 0x000fe20000000f00 */
[----:B------:R-:W-:Y:S02]  /*0200*/  IMAD.MOV.U32 R11, RZ, RZ, R19 ;  /* 0x000000ffff0b7224 */ /* 0x000fe400078e0013 */
[----:B------:R-:W-:Y:S02]  /*0210*/  IMAD.MOV.U32 R12, RZ, RZ, R22 ;  /* 0x000000ffff0c7224 */ /* 0x000fe400078e0016 */
[----:B------:R-:W-:-:S07]  /*0220*/  IMAD.MOV.U32 R13, RZ, RZ, R23 ;  /* 0x000000ffff0d7224 */ /* 0x000fce00078e0017 */
[----:B------:R-:W-:Y:S05]  /*0230*/  CALL.REL.NOINC `($__internal_0_$__cuda_sm20_div_rn_f64_full) ;  /* 0x00000004003c7944 */ /* 0x000fea0003c00000 */
[----:B------:R-:W-:Y:S02]  /*0240*/  IMAD.MOV.U32 R4, RZ, RZ, R6 ;  /* 0x000000ffff047224 */ /* 0x000fe400078e0006 */
[----:B------:R-:W-:-:S07]  /*0250*/  IMAD.MOV.U32 R5, RZ, RZ, R7 ;  /* 0x000000ffff057224 */ /* 0x000fce00078e0007 */
.L_x_0:
[----:B------:R-:W0:Y:S01]  /*0260*/  MUFU.RCP64H R7, R23 ;  /* 0x0000001700077308 */ /* 0x000e220000001800 */
[----:B------:R-:W-:Y:S01]  /*0270*/  IMAD.MOV.U32 R6, RZ, RZ, 0x1 ;  /* 0x00000001ff067424 */ /* 0x000fe200078e00ff */
[----:B------:R-:W-:Y:S02]  /*0280*/  DADD R10, R18, R18 ;  /* 0x00000000120a7229 */ /* 0x000fe40000000012 */
[----:B------:R-:W-:-:S04]  /*0290*/  DADD R16, R16, R4 ;  /* 0x0000000010107229 */ /* 0x000fc80000000004 */
[----:B------:R1:W2:Y:S04]  /*02a0*/  I2F.F64 R20, R2 ;  /* 0x0000000200147312 */ /* 0x0002a80000201c00 */
[----:B------:R-:W-:Y:S01]  /*02b0*/  FSETP.GEU.AND P1, PT, |R11|, 6.5827683646048100446e-37, PT ;  /* 0x036000000b00780b */ /* 0x000fe20003f2e200 */
[----:B0-----:R-:W-:-:S08]  /*02c0*/  DFMA R8, -R22, R6, 1 ;  /* 0x3ff000001608742b */ /* 0x001fd00000000106 */
[----:B------:R-:W-:-:S08]  /*02d0*/  DFMA R8, R8, R8, R8 ;  /* 0x000000080808722b */ /* 0x000fd00000000008 */
[----:B------:R-:W-:-:S08]  /*02e0*/  DFMA R8, R6, R8, R6 ;  /* 0x000000080608722b */ /* 0x000fd00000000006 */
[----:B------:R-:W-:-:S08]  /*02f0*/  DFMA R6, -R22, R8, 1 ;  /* 0x3ff000001606742b */ /* 0x000fd00000000108 */
[----:B------:R-:W-:-:S08]  /*0300*/  DFMA R12, R8, R6, R8 ;  /* 0x00000006080c722b */ /* 0x000fd00000000008 */
[----:B------:R-:W-:-:S08]  /*0310*/  DMUL R6, R12, R10 ;  /* 0x0000000a0c067228 */ /* 0x000fd00000000000 */
[----:B------:R-:W-:-:S08]  /*0320*/  DFMA R8, -R22, R6, R10 ;  /* 0x000000061608722b */ /* 0x000fd0000000010a */
[----:B------:R-:W-:-:S10]  /*0330*/  DFMA R6, R12, R8, R6 ;  /* 0x000000080c06722b */ /* 0x000fd40000000006 */
[----:B------:R-:W-:-:S05]  /*0340*/  FFMA R0, RZ, R23, R7 ;  /* 0x00000017ff007223 */ /* 0x000fca0000000007 */
[----:B------:R-:W-:-:S13]  /*0350*/  FSETP.GT.AND P0, PT, |R0|, 1.469367938527859385e-39, PT ;  /* 0x001000000000780b */ /* 0x000fda0003f04200 */
[----:B-12---:R-:W-:Y:S05]  /*0360*/  @P0 BRA P1, `(.L_x_1) ;  /* 0x0000000000100947 */ /* 0x006fea0000800000 */
[----:B------:R-:W-:Y:S01]  /*0370*/  IMAD.MOV.U32 R12, RZ, RZ, R22 ;  /* 0x000000ffff0c7224 */ /* 0x000fe200078e0016 */
[----:B------:R-:W-:Y:S01]  /*0380*/  MOV R0, 0x3b0 ;  /* 0x000003b000007802 */ /* 0x000fe20000000f00 */
[----:B------:R-:W-:-:S07]  /*0390*/  IMAD.MOV.U32 R13, RZ, RZ, R23 ;  /* 0x000000ffff0d7224 */ /* 0x000fce00078e0017 */
[----:B------:R-:W-:Y:S05]  /*03a0*/  CALL.REL.NOINC `($__internal_0_$__cuda_sm20_div_rn_f64_full) ;  /* 0x0000000000e07944 */ /* 0x000fea0003c00000 */
.L_x_1:
[----:B------:R-:W0:Y:S01]  /*03b0*/  LDC.64 R4, c[0x0][0x380] ;  /* 0x0000e000ff047b82 */ /* 0x000e220000000a00 */
[----:B------:R-:W-:-:S07]  /*03c0*/  DFMA R6, R20, R6, R16 ;  /* 0x000000061406722b */ /* 0x000fce0000000010 */
[----:B------:R-:W1:Y:S01]  /*03d0*/  LDC.64 R18, c[0x4][0x38] ;  /* 0x01000e00ff127b82 */ /* 0x000e620000000a00 */
[----:B0-----:R-:W-:-:S05]  /*03e0*/  IMAD.WIDE R4, R2, 0x8, R4 ;  /* 0x0000000802047825 */ /* 0x001fca00078e0204 */
[----:B------:R0:W-:Y:S04]  /*03f0*/  STG.E.64 desc[UR4][R4.64], R6 ;  /* 0x0000000604007986 */ /* 0x0001e8000c101b04 */
[----:B-1----:R-:W0:Y:S01]  /*0400*/  LDG.E.64 R18, desc[UR4][R18.64] ;  /* 0x0000000412127981 */ /* 0x002e22000c1e1b00 */
[----:B------:R-:W1:Y:S03]  /*0410*/  LDC.64 R16, c[0x4][0x28] ;  /* 0x01000a00ff107b82 */ /* 0x000e660000000a00 */
[----:B-1----:R-:W2:Y:S01]  /*0420*/  LDG.E.64 R16, desc[UR4][R16.64] ;  /* 0x0000000410107981 */ /* 0x002ea2000c1e1b00 */
[----:B------:R-:W1:Y:S01]  /*0430*/  MUFU.RCP64H R9, R23 ;  /* 0x0000001700097308 */ /* 0x000e620000001800 */
[----:B------:R-:W-:-:S06]  /*0440*/  IMAD.MOV.U32 R8, RZ, RZ, 0x1 ;  /* 0x00000001ff087424 */ /* 0x000fcc00078e00ff */
[----:B-1----:R-:W-:-:S08]  /*0450*/  DFMA R10, -R22, R8, 1 ;  /* 0x3ff00000160a742b */ /* 0x002fd00000000108 */
[----:B------:R-:W-:-:S08]  /*0460*/  DFMA R10, R10, R10, R10 ;  /* 0x0000000a0a0a722b */ /* 0x000fd0000000000a */
[----:B------:R-:W-:-:S08]  /*0470*/  DFMA R10, R8, R10, R8 ;  /* 0x0000000a080a722b */ /* 0x000fd00000000008 */
[----:B------:R-:W-:-:S08]  /*0480*/  DFMA R8, -R22, R10, 1 ;  /* 0x3ff000001608742b */ /* 0x000fd0000000010a */
[----:B------:R-:W-:-:S08]  /*0490*/  DFMA R8, R10, R8, R10 ;  /* 0x000000080a08722b */ /* 0x000fd0000000000a */
[----:B0-----:R-:W-:Y:S01]  /*04a0*/  DMUL R4, R8, R18 ;  /* 0x0000001208047228 */ /* 0x001fe20000000000 */
[----:B------:R-:W-:-:S07]  /*04b0*/  FSETP.GEU.AND P1, PT, |R19|, 6.5827683646048100446e-37, PT ;  /* 0x036000001300780b */ /* 0x000fce0003f2e200 */
[----:B------:R-:W-:-:S08]  /*04c0*/  DFMA R6, -R22, R4, R18 ;  /* 0x000000041606722b */ /* 0x000fd00000000112 */
[----:B------:R-:W-:Y:S02]  /*04d0*/  DFMA R4, R8, R6, R4 ;  /* 0x000000060804722b */ /* 0x000fe40000000004 */
[----:B--2---:R-:W-:-:S08]  /*04e0*/  DADD R16, R16, -R18 ;  /* 0x0000000010107229 */ /* 0x004fd00000000812 */
        /* <DEDUP_REMOVED lines=11> */
.L_x_2:
[----:B------:R-:W0:Y:S01]  /*05a0*/  MUFU.RCP64H R7, R23 ;  /* 0x0000001700077308 */ /* 0x000e220000001800 */
[----:B------:R-:W-:Y:S01]  /*05b0*/  IMAD.MOV.U32 R6, RZ, RZ, 0x1 ;  /* 0x00000001ff067424 */ /* 0x000fe200078e00ff */
[----:B------:R-:W-:Y:S02]  /*05c0*/  DADD R10, R18, R18 ;  /* 0x00000000120a7229 */ /* 0x000fe40000000012 */
[----:B------:R-:W-:-:S08]  /*05d0*/  DADD R16, R16, R4 ;  /* 0x0000000010107229 */ /* 0x000fd00000000004 */
        /* <DEDUP_REMOVED lines=11> */
[----:B------:R-:W-:Y:S05]  /*0690*/  @P0 BRA P1, `(.L_x_3) ;  /* 0x0000000000100947 */ /* 0x000fea0000800000 */
[----:B------:R-:W-:Y:S01]  /*06a0*/  IMAD.MOV.U32 R12, RZ, RZ, R22 ;  /* 0x000000ffff0c7224 */ /* 0x000fe200078e0016 */
[----:B------:R-:W-:Y:S01]  /*06b0*/  MOV R0, 0x6e0 ;  /* 0x000006e000007802 */ /* 0x000fe20000000f00 */
[----:B------:R-:W-:-:S07]  /*06c0*/  IMAD.MOV.U32 R13, RZ, RZ, R23 ;  /* 0x000000ffff0d7224 */ /* 0x000fce00078e0017 */
[----:B------:R-:W-:Y:S05]  /*06d0*/  CALL.REL.NOINC `($__internal_0_$__cuda_sm20_div_rn_f64_full) ;  /* 0x0000000000147944 */ /* 0x000fea0003c00000 */
.L_x_3:
[----:B------:R-:W0:Y:S01]  /*06e0*/  LDC.64 R4, c[0x0][0x388] ;  /* 0x0000e200ff047b82 */ /* 0x000e220000000a00 */
[----:B------:R-:W-:Y:S01]  /*06f0*/  DFMA R16, R20, R6, R16 ;  /* 0x000000061410722b */ /* 0x000fe20000000010 */
[----:B0-----:R-:W-:-:S06]  /*0700*/  IMAD.WIDE R2, R2, 0x8, R4 ;  /* 0x0000000802027825 */ /* 0x001fcc00078e0204 */
[----:B------:R-:W-:Y:S01]  /*0710*/  STG.E.64 desc[UR4][R2.64], R16 ;  /* 0x0000001002007986 */ /* 0x000fe2000c101b04 */
[----:B------:R-:W-:Y:S05]  /*0720*/  EXIT ;  /* 0x000000000000794d */ /* 0x000fea0003800000 */
        .weak           $__internal_0_$__cuda_sm20_div_rn_f64_full
        .type           $__internal_0_$__cuda_sm20_div_rn_f64_full,@function
        .size           $__internal_0_$__cuda_sm20_div_rn_f64_full,(.L_x_154 - $__internal_0_$__cuda_sm20_div_rn_f64_full)
$__internal_0_$__cuda_sm20_div_rn_f64_full:
[C---:B------:R-:W-:Y:S01]  /*0730*/  FSETP.GEU.AND P0, PT, |R13|.reuse, 1.469367938527859385e-39, PT ;  /* 0x001000000d00780b */ /* 0x040fe20003f0e200 */
[----:B------:R-:W-:Y:S01]  /*0740*/  IMAD.MOV.U32 R4, RZ, RZ, 0x1 ;  /* 0x00000001ff047424 */ /* 0x000fe200078e00ff */
[C---:B------:R-:W-:Y:S01]  /*0750*/  LOP3.LUT R14, R13.reuse, 0x800fffff, RZ, 0xc0, !PT ;  /* 0x800fffff0d0e7812 */ /* 0x040fe200078ec0ff */
[----:B------:R-:W-:Y:S01]  /*0760*/  IMAD.MOV.U32 R8, RZ, RZ, R10 ;  /* 0x000000ffff087224 */ /* 0x000fe200078e000a */
[----:B------:R-:W-:Y:S02]  /*0770*/  LOP3.LUT R24, R13, 0x7ff00000, RZ, 0xc0, !PT ;  /* 0x7ff000000d187812 */ /* 0x000fe400078ec0ff */
[----:B------:R-:W-:Y:S01]  /*0780*/  LOP3.LUT R15, R14, 0x3ff00000, RZ, 0xfc, !PT ;  /* 0x3ff000000e0f7812 */ /* 0x000fe200078efcff */
[----:B------:R-:W-:Y:S01]  /*0790*/  IMAD.MOV.U32 R14, RZ, RZ, R12 ;  /* 0x000000ffff0e7224 */ /* 0x000fe200078e000c */
[----:B------:R-:W-:-:S04]  /*07a0*/  LOP3.LUT R3, R11, 0x7ff00000, RZ, 0xc0, !PT ;  /* 0x7ff000000b037812 */ /* 0x000fc800078ec0ff */
[----:B------:R-:W-:Y:S01]  /*07b0*/  ISETP.GE.U32.AND P1, PT, R3, R24, PT ;  /* 0x000000180300720c */ /* 0x000fe20003f26070 */
[----:B------:R-:W-:-:S06]  /*07c0*/  @!P0 DMUL R14, R12, 8.98846567431157953865e+307 ;  /* 0x7fe000000c0e8828 */ /* 0x000fcc0000000000 */
[----:B------:R-:W0:Y:S02]  /*07d0*/  MUFU.RCP64H R5, R15 ;  /* 0x0000000f00057308 */ /* 0x000e240000001800 */
[----:B0-----:R-:W-:-:S08]  /*07e0*/  DFMA R6, R4, -R14, 1 ;  /* 0x3ff000000406742b */ /* 0x001fd0000000080e */
[----:B------:R-:W-:-:S08]  /*07f0*/  DFMA R6, R6, R6, R6 ;  /* 0x000000060606722b */ /* 0x000fd00000000006 */
[----:B------:R-:W-:Y:S01]  /*0800*/  DFMA R6, R4, R6, R4 ;  /* 0x000000060406722b */ /* 0x000fe20000000004 */
[----:B------:R-:W-:Y:S02]  /*0810*/  IMAD.MOV.U32 R4, RZ, RZ, 0x1ca00000 ;  /* 0x1ca00000ff047424 */ /* 0x000fe400078e00ff */
[----:B------:R-:W-:-:S03]  /*0820*/  IMAD.MOV.U32 R5, RZ, RZ, R3 ;  /* 0x000000ffff057224 */ /* 0x000fc600078e0003 */
[----:B------:R-:W-:Y:S02]  /*0830*/  SEL R9, R4, 0x63400000, !P1 ;  /* 0x6340000004097807 */ /* 0x000fe40004800000 */
[----:B------:R-:W-:Y:S01]  /*0840*/  DFMA R26, R6, -R14, 1 ;  /* 0x3ff00000061a742b */ /* 0x000fe2000000080e */
[----:B------:R-:W-:Y:S02]  /*0850*/  FSETP.GEU.AND P1, PT, |R11|, 1.469367938527859385e-39, PT ;  /* 0x001000000b00780b */ /* 0x000fe40003f2e200 */
[----:B------:R-:W-:-:S05]  /*0860*/  LOP3.LUT R9, R9, 0x800fffff, R11, 0xf8, !PT ;  /* 0x800fffff09097812 */ /* 0x000fca00078ef80b */
[----:B------:R-:W-:-:S06]  /*0870*/  DFMA R26, R6, R26, R6 ;  /* 0x0000001a061a722b */ /* 0x000fcc0000000006 */
[----:B------:R-:W-:Y:S05]  /*0880*/  @P1 BRA `(.L_x_4) ;  /* 0x0000000000201947 */ /* 0x000fea0003800000 */
[----:B------:R-:W-:-:S04]  /*0890*/  LOP3.LUT R6, R13, 0x7ff00000, RZ, 0xc0, !PT ;  /* 0x7ff000000d067812 */ /* 0x000fc800078ec0ff */
[----:B------:R-:W-:Y:S01]  /*08a0*/  ISETP.GE.U32.AND P1, PT, R3, R6, PT ;  /* 0x000000060300720c */ /* 0x000fe20003f26070 */
[----:B------:R-:W-:-:S03]  /*08b0*/  IMAD.MOV.U32 R6, RZ, RZ, RZ ;  /* 0x000000ffff067224 */ /* 0x000fc600078e00ff */
[----:B------:R-:W-:-:S04]  /*08c0*/  SEL R5, R4, 0x63400000, !P1 ;  /* 0x6340000004057807 */ /* 0x000fc80004800000 */
[----:B------:R-:W-:-:S04]  /*08d0*/  LOP3.LUT R5, R5, 0x80000000, R11, 0xf8, !PT ;  /* 0x8000000005057812 */ /* 0x000fc800078ef80b */
[----:B------:R-:W-:-:S06]  /*08e0*/  LOP3.LUT R7, R5, 0x100000, RZ, 0xfc, !PT ;  /* 0x0010000005077812 */ /* 0x000fcc00078efcff */
[----:B------:R-:W-:-:S10]  /*08f0*/  DFMA R8, R8, 2, -R6 ;  /* 0x400000000808782b */ /* 0x000fd40000000806 */
[----:B------:R-:W-:-:S07]  /*0900*/  LOP3.LUT R5, R9, 0x7ff00000, RZ, 0xc0, !PT ;  /* 0x7ff0000009057812 */ /* 0x000fce00078ec0ff */
.L_x_4:
[----:B------:R-:W-:Y:S01]  /*0910*/  VIADD R25, R5, 0xffffffff ;  /* 0xffffffff05197836 */ /* 0x000fe20000000000 */
[----:B------:R-:W-:Y:S01]  /*0920*/  @!P0 LOP3.LUT R24, R15, 0x7ff00000, RZ, 0xc0, !PT ;  /* 0x7ff000000f188812 */ /* 0x000fe200078ec0ff */
[----:B------:R-:W-:-:S03]  /*0930*/  DMUL R28, R26, R8 ;  /* 0x000000081a1c7228 */ /* 0x000fc60000000000 */
[----:B------:R-:W-:Y:S01]  /*0940*/  ISETP.GT.U32.AND P0, PT, R25, 0x7feffffe, PT ;  /* 0x7feffffe1900780c */ /* 0x000fe20003f04070 */
[----:B------:R-:W-:-:S04]  /*0950*/  VIADD R25, R24, 0xffffffff ;  /* 0xffffffff18197836 */ /* 0x000fc80000000000 */
[----:B------:R-:W-:Y:S01]  /*0960*/  DFMA R6, R28, -R14, R8 ;  /* 0x8000000e1c06722b */ /* 0x000fe20000000008 */
[----:B------:R-:W-:-:S07]  /*0970*/  ISETP.GT.U32.OR P0, PT, R25, 0x7feffffe, P0 ;  /* 0x7feffffe1900780c */ /* 0x000fce0000704470 */
[----:B------:R-:W-:-:S06]  /*0980*/  DFMA R6, R26, R6, R28 ;  /* 0x000000061a06722b */ /* 0x000fcc000000001c */
[----:B------:R-:W-:Y:S05]  /*0990*/  @P0 BRA `(.L_x_5) ;  /* 0x00000000006c0947 */ /* 0x000fea0003800000 */
[----:B------:R-:W-:-:S04]  /*09a0*/  LOP3.LUT R10, R13, 0x7ff00000, RZ, 0xc0, !PT ;  /* 0x7ff000000d0a7812 */ /* 0x000fc800078ec0ff */
[CC--:B------:R-:W-:Y:S02]  /*09b0*/  VIADDMNMX R5, R3.reuse, -R10.reuse, 0xb9600000, !PT ;  /* 0xb960000003057446 */ /* 0x0c0fe4000780090a */
[----:B------:R-:W-:Y:S02]  /*09c0*/  ISETP.GE.U32.AND P0, PT, R3, R10, PT ;  /* 0x0000000a0300720c */ /* 0x000fe40003f06070 */
[----:B------:R-:W-:Y:S02]  /*09d0*/  VIMNMX R3, PT, PT, R5, 0x46a00000, PT ;  /* 0x46a0000005037848 */ /* 0x000fe40003fe0100 */
[----:B------:R-:W-:-:S05]  /*09e0*/  SEL R4, R4, 0x63400000, !P0 ;  /* 0x6340000004047807 */ /* 0x000fca0004000000 */
[----:B------:R-:W-:Y:S02]  /*09f0*/  IMAD.IADD R3, R3, 0x1, -R4 ;  /* 0x0000000103037824 */ /* 0x000fe400078e0a04 */
[----:B------:R-:W-:Y:S02]  /*0a00*/  IMAD.MOV.U32 R4, RZ, RZ, RZ ;  /* 0x000000ffff047224 */ /* 0x000fe400078e00ff */
[----:B------:R-:W-:-:S06]  /*0a10*/  VIADD R5, R3, 0x7fe00000 ;  /* 0x7fe0000003057836 */ /* 0x000fcc0000000000 */
[----:B------:R-:W-:-:S10]  /*0a20*/  DMUL R26, R6, R4 ;  /* 0x00000004061a7228 */ /* 0x000fd40000000000 */
[----:B------:R-:W-:-:S13]  /*0a30*/  FSETP.GTU.AND P0, PT, |R27|, 1.469367938527859385e-39, PT ;  /* 0x001000001b00780b */ /* 0x000fda0003f0c200 */
[----:B------:R-:W-:Y:S05]  /*0a40*/  @P0 BRA `(.L_x_6) ;  /* 0x0000000000940947 */ /* 0x000fea0003800000 */
[----:B------:R-:W-:-:S06]  /*0a50*/  DFMA R8, R6, -R14, R8 ;  /* 0x8000000e0608722b */ /* 0x000fcc0000000008 */
[----:B------:R-:W-:-:S04]  /*0a60*/  IMAD.MOV.U32 R8, RZ, RZ, RZ ;  /* 0x000000ffff087224 */ /* 0x000fc800078e00ff */
[C---:B------:R-:W-:Y:S02]  /*0a70*/  FSETP.NEU.AND P0, PT, R9.reuse, RZ, PT ;  /* 0x000000ff0900720b */ /* 0x040fe40003f0d000 */
[----:B------:R-:W-:-:S04]  /*0a80*/  LOP3.LUT R13, R9, 0x80000000, R13, 0x48, !PT ;  /* 0x80000000090d7812 */ /* 0x000fc800078e480d */
[----:B------:R-:W-:-:S07]  /*0a90*/  LOP3.LUT R9, R13, R5, RZ, 0xfc, !PT ;  /* 0x000000050d097212 */ /* 0x000fce00078efcff */
[----:B------:R-:W-:Y:S05]  /*0aa0*/  @!P0 BRA `(.L_x_6) ;  /* 0x00000000007c8947 */ /* 0x000fea0003800000 */
[----:B------:R-:W-:Y:S01]  /*0ab0*/  IMAD.MOV R5, RZ, RZ, -R3 ;  /* 0x000000ffff057224 */ /* 0x000fe200078e0a03 */
[----:B------:R-:W-:Y:S01]  /*0ac0*/  IADD3 R3, PT, PT, -R3, -0x43300000, RZ ;  /* 0xbcd0000003037810 */ /* 0x000fe20007ffe1ff */
[----:B------:R-:W-:-:S06]  /*0ad0*/  IMAD.MOV.U32 R4, RZ, RZ, RZ ;  /* 0x000000ffff047224 */ /* 0x000fcc00078e00ff */
[----:B------:R-:W-:Y:S02]  /*0ae0*/  DFMA R4, R26, -R4, R6 ;  /* 0x800000041a04722b */ /* 0x000fe40000000006 */
[----:B------:R-:W-:-:S08]  /*0af0*/  DMUL.RP R6, R6, R8 ;  /* 0x0000000806067228 */ /* 0x000fd00000008000 */
[----:B------:R-:W-:Y:S02]  /*0b00*/  FSETP.NEU.AND P0, PT, |R5|, R3, PT ;  /* 0x000000030500720b */ /* 0x000fe40003f0d200 */
[----:B------:R-:W-:Y:S02]  /*0b10*/  LOP3.LUT R13, R7, R13, RZ, 0x3c, !PT ;  /* 0x0000000d070d7212 */ /* 0x000fe400078e3cff */
[----:B------:R-:W-:Y:S02]  /*0b20*/  FSEL R26, R6, R26, !P0 ;  /* 0x0000001a061a7208 */ /* 0x000fe40004000000 */
[----:B------:R-:W-:Y:S01]  /*0b30*/  FSEL R27, R13, R27, !P0 ;  /* 0x0000001b0d1b7208 */ /* 0x000fe20004000000 */
[----:B------:R-:W-:Y:S06]  /*0b40*/  BRA `(.L_x_6) ;  /* 0x0000000000547947 */ /* 0x000fec0003800000 */
.L_x_5:
[----:B------:R-:W-:-:S14]  /*0b50*/  DSETP.NAN.AND P0, PT, R10, R10, PT ;  /* 0x0000000a0a00722a */ /* 0x000fdc0003f08000 */
[----:B------:R-:W-:Y:S05]  /*0b60*/  @P0 BRA `(.L_x_7) ;  /* 0x0000000000440947 */ /* 0x000fea0003800000 */
[----:B------:R-:W-:-:S14]  /*0b70*/  DSETP.NAN.AND P0, PT, R12, R12, PT ;  /* 0x0000000c0c00722a */ /* 0x000fdc0003f08000 */
[----:B------:R-:W-:Y:S05]  /*0b80*/  @P0 BRA `(.L_x_8) ;  /* 0x0000000000300947 */ /* 0x000fea0003800000 */
[----:B------:R-:W-:Y:S01]  /*0b90*/  ISETP.NE.AND P0, PT, R5, R24, PT ;  /* 0x000000180500720c */ /* 0x000fe20003f05270 */
[----:B------:R-:W-:Y:S02]  /*0ba0*/  IMAD.MOV.U32 R26, RZ, RZ, 0x0 ;  /* 0x00000000ff1a7424 */ /* 0x000fe400078e00ff */
[----:B------:R-:W-:-:S10]  /*0bb0*/  IMAD.MOV.U32 R27, RZ, RZ, -0x80000 ;  /* 0xfff80000ff1b7424 */ /* 0x000fd400078e00ff */
[----:B------:R-:W-:Y:S05]  /*0bc0*/  @!P0 BRA `(.L_x_6) ;  /* 0x0000000000348947 */ /* 0x000fea0003800000 */
[----:B------:R-:W-:Y:S02]  /*0bd0*/  ISETP.NE.AND P0, PT, R5, 0x7ff00000, PT ;  /* 0x7ff000000500780c */ /* 0x000fe40003f05270 */
[----:B------:R-:W-:Y:S02]  /*0be0*/  LOP3.LUT R27, R11, 0x80000000, R13, 0x48, !PT ;  /* 0x800000000b1b7812 */ /* 0x000fe400078e480d */
[----:B------:R-:W-:-:S13]  /*0bf0*/  ISETP.EQ.OR P0, PT, R24, RZ, !P0 ;  /* 0x000000ff1800720c */ /* 0x000fda0004702670 */
[----:B------:R-:W-:Y:S01]  /*0c00*/  @P0 LOP3.LUT R3, R27, 0x7ff00000, RZ, 0xfc, !PT ;  /* 0x7ff000001b030812 */ /* 0x000fe200078efcff */
[----:B------:R-:W-:Y:S02]  /*0c10*/  @!P0 IMAD.MOV.U32 R26, RZ, RZ, RZ ;  /* 0x000000ffff1a8224 */ /* 0x000fe400078e00ff */
[----:B------:R-:W-:Y:S02]  /*0c20*/  @P0 IMAD.MOV.U32 R26, RZ, RZ, RZ ;  /* 0x000000ffff1a0224 */ /* 0x000fe400078e00ff */
[----:B------:R-:W-:Y:S01]  /*0c30*/  @P0 IMAD.MOV.U32 R27, RZ, RZ, R3 ;  /* 0x000000ffff1b0224 */ /* 0x000fe200078e0003 */
[----:B------:R-:W-:Y:S06]  /*0c40*/  BRA `(.L_x_6) ;  /* 0x0000000000147947 */ /* 0x000fec0003800000 */
.L_x_8:
[----:B------:R-:W-:Y:S01]  /*0c50*/  LOP3.LUT R27, R13, 0x80000, RZ, 0xfc, !PT ;  /* 0x000800000d1b7812 */ /* 0x000fe200078efcff */
[----:B------:R-:W-:Y:S01]  /*0c60*/  IMAD.MOV.U32 R26, RZ, RZ, R12 ;  /* 0x000000ffff1a7224 */ /* 0x000fe200078e000c */
[----:B------:R-:W-:Y:S06]  /*0c70*/  BRA `(.L_x_6) ;  /* 0x0000000000087947 */ /* 0x000fec0003800000 */
.L_x_7:
[----:B------:R-:W-:Y:S01]  /*0c80*/  LOP3.LUT R27, R11, 0x80000, RZ, 0xfc, !PT ;  /* 0x000800000b1b7812 */ /* 0x000fe200078efcff */
[----:B------:R-:W-:-:S07]  /*0c90*/  IMAD.MOV.U32 R26, RZ, RZ, R10 ;  /* 0x000000ffff1a7224 */ /* 0x000fce00078e000a */
.L_x_6:
[----:B------:R-:W-:Y:S02]  /*0ca0*/  IMAD.MOV.U32 R4, RZ, RZ, R0 ;  /* 0x000000ffff047224 */ /* 0x000fe400078e0000 */
[----:B------:R-:W-:Y:S02]  /*0cb0*/  IMAD.MOV.U32 R5, RZ, RZ, 0x0 ;  /* 0x00000000ff057424 */ /* 0x000fe400078e00ff */
[----:B------:R-:W-:Y:S02]  /*0cc0*/  IMAD.MOV.U32 R6, RZ, RZ, R26 ;  /* 0x000000ffff067224 */ /* 0x000fe400078e001a */
[----:B------:R-:W-:Y:S01]  /*0cd0*/  IMAD.MOV.U32 R7, RZ, RZ, R27 ;  /* 0x000000ffff077224 */ /* 0x000fe200078e001b */
[----:B------:R-:W-:Y:S06]  /*0ce0*/  RET.REL.NODEC R4 `(_Z8init_newPdS_) ;  /* 0xfffffff004c47950 */ /* 0x000fec0003c3ffff */
.L_x_9:
[----:B------:R-:W-:-:S00]  /*0cf0*/  BRA `(.L_x_9) ;  /* 0xfffffffc00fc7947 */ /* 0x000fc0000383ffff */
[----:B------:R-:W-:-:S00]  /*0d00*/  NOP ;  /* 0x0000000000007918 */ /* 0x000fc00000000000 */
[----:B------:R-:W-:-:S00]  /*0d10*/  NOP ;  /* 0x0000000000007918 */ /* 0x000fc00000000000 */
[----:B------:R-:W-:-:S00]  /*0d20*/  NOP ;  /* 0x0000000000007918 */ /* 0x000fc00000000000 */
[----:B------:R-:W-:-:S00]  /*0d30*/  NOP ;  /* 0x0000000000007918 */ /* 0x000fc00000000000 */
[----:B------:R-:W-:-:S00]  /*0d40*/  NOP ;  /* 0x0000000000007918 */ /* 0x000fc00000000000 */
[----:B------:R-:W-:-:S00]  /*0d50*/  NOP ;  /* 0x0000000000007918 */ /* 0x000fc00000000000 */
[----:B------:R-:W-:-:S00]  /*0d60*/  NOP ;  /* 0x0000000000007918 */ /* 0x000fc00000000000 */
[----:B------:R-:W-:-:S00]  /*0d70*/  NOP ;  /* 0x0000000000007918 */ /* 0x000fc00000000000 */
.L_x_154:


//--------------------- .text._Z6rotateiPdS_S_S_iPiS0_ --------------------------
	.section	.text._Z6rotateiPdS_S_S_iPiS0_,"ax",@progbits
	.align	128
        .global         _Z6rotateiPdS_S_S_iPiS0_
        .type           _Z6rotateiPdS_S_S_iPiS0_,@function
        .size           _Z6rotateiPdS_S_S_iPiS0_,(.L_x_157 - _Z6rotateiPdS_S_S_iPiS0_)
        .other          _Z6rotateiPdS_S_S_iPiS0_,@"STO_CUDA_ENTRY STV_DEFAULT"
_Z6rotateiPdS_S_S_iPiS0_:
.text._Z6rotateiPdS_S_S_iPiS0_:
[----:B------:R-:W0:Y:S08]  /*0000*/  LDC R1, c[0x0][0x37c] ;  /* 0x0000df00ff017b82 */ /* 0x000e300000000800 */
[----:B------:R-:W1:Y:S01]  /*0010*/  LDC.64 R4, c[0x4][0x10] ;  /* 0x01000400ff047b82 */ /* 0x000e620000000a00 */
[----:B------:R-:W1:Y:S01]  /*0020*/  LDCU.64 UR4, c[0x0][0x358] ;  /* 0x00006b00ff0477ac */ /* 0x000e620008000a00 */
[----:B0-----:R-:W-:Y:S01]  /*0030*/  VIADD R1, R1, 0xffffffd8 ;  /* 0xffffffd801017836 */ /* 0x001fe20000000000 */
[----:B-1----:R-:W2:Y:S05]  /*0040*/  LDG.E R3, desc[UR4][R4.64] ;  /* 0x0000000404037981 */ /* 0x002eaa000c1e1900 */
[----:B------:R-:W0:Y:S01]  /*0050*/  S2UR UR6, SR_CTAID.X ;  /* 0x00000000000679c3 */ /* 0x000e220000002500 */
[----:B------:R-:W0:Y:S07]  /*0060*/  S2R R2, SR_TID.X ;  /* 0x0000000000027919 */ /* 0x000e2e0000002100 */
[----:B------:R-:W0:Y:S02]  /*0070*/  LDC R7, c[0x0][0x360] ;  /* 0x0000d800ff077b82 */ /* 0x000e240000000800 */
[----:B0-----:R-:W-:-:S02]  /*0080*/  IMAD R2, R7, UR6, R2 ;  /* 0x0000000607027c24 */ /* 0x001fc4000f8e0202 */
[----:B--2---:R-:W-:-:S05]  /*0090*/  IMAD R7, R3, R3, RZ ;  /* 0x0000000303077224 */ /* 0x004fca00078e02ff */
[----:B------:R-:W-:-:S13]  /*00a0*/  ISETP.GE.AND P0, PT, R2, R7, PT ;  /* 0x000000070200720c */ /* 0x000fda0003f06270 */
[----:B------:R-:W-:Y:S05]  /*00b0*/  @P0 EXIT ;  /* 0x000000000000094d */ /* 0x000fea0003800000 */
[-C--:B------:R-:W-:Y:S01]  /*00c0*/  IABS R7, R3.reuse ;  /* 0x0000000300077213 */ /* 0x080fe20000000000 */
[----:B------:R-:W0:Y:S01]  /*00d0*/  LDC.64 R28, c[0x0][0x388] ;  /* 0x0000e200ff1c7b82 */ /* 0x000e220000000a00 */
[----:B------:R-:W-:Y:S02]  /*00e0*/  IABS R8, R2 ;  /* 0x0000000200087213 */ /* 0x000fe40000000000 */
[----:B------:R-:W1:Y:S01]  /*00f0*/  I2F.RP R0, R7 ;  /* 0x0000000700007306 */ /* 0x000e620000209400 */
[----:B------:R-:W-:-:S04]  /*0100*/  IABS R10, R3 ;  /* 0x00000003000a7213 */ /* 0x000fc80000000000 */
[----:B------:R-:W2:Y:S08]  /*0110*/  LDC.64 R26, c[0x0][0x390] ;  /* 0x0000e400ff1a7b82 */ /* 0x000eb00000000a00 */
[----:B------:R-:W3:Y:S01]  /*0120*/  LDC R12, c[0x0][0x3a8] ;  /* 0x0000ea00ff0c7b82 */ /* 0x000ee20000000800 */
[----:B-1----:R-:W1:Y:S02]  /*0130*/  MUFU.RCP R0, R0 ;  /* 0x0000000000007308 */ /* 0x002e640000001000 */
[----:B-1----:R-:W-:-:S02]  /*0140*/  VIADD R4, R0, 0xffffffe ;  /* 0x0ffffffe00047836 */ /* 0x002fc40000000000 */
[----:B------:R-:W-:-:S04]  /*0150*/  IMAD.MOV R0, RZ, RZ, -R10 ;  /* 0x000000ffff007224 */ /* 0x000fc800078e0a0a */
[----:B------:R1:W4:Y:S02]  /*0160*/  F2I.FTZ.U32.TRUNC.NTZ R5, R4 ;  /* 0x0000000400057305 */ /* 0x000324000021f000 */
[----:B-1----:R-:W-:Y:S02]  /*0170*/  IMAD.MOV.U32 R4, RZ, RZ, RZ ;  /* 0x000000ffff047224 */ /* 0x002fe400078e00ff */
[----:B----4-:R-:W-:-:S04]  /*0180*/  IMAD.MOV R6, RZ, RZ, -R5 ;  /* 0x000000ffff067224 */ /* 0x010fc800078e0a05 */
[----:B------:R-:W-:Y:S02]  /*0190*/  IMAD R9, R6, R7, RZ ;  /* 0x0000000706097224 */ /* 0x000fe400078e02ff */
[----:B------:R-:W-:Y:S02]  /*01a0*/  IMAD.MOV.U32 R6, RZ, RZ, R8 ;  /* 0x000000ffff067224 */ /* 0x000fe400078e0008 */
[----:B------:R-:W-:-:S06]  /*01b0*/  IMAD.HI.U32 R5, R5, R9, R4 ;  /* 0x0000000905057227 */ /* 0x000fcc00078e0004 */
[----:B------:R-:W-:-:S04]  /*01c0*/  IMAD.HI.U32 R5, R5, R6, RZ ;  /* 0x0000000605057227 */ /* 0x000fc800078e00ff */
[----:B------:R-:W-:-:S05]  /*01d0*/  IMAD R0, R5, R0, R6 ;  /* 0x0000000005007224 */ /* 0x000fca00078e0206 */
[----:B------:R-:W-:-:S13]  /*01e0*/  ISETP.GT.U32.AND P1, PT, R7, R0, PT ;  /* 0x000000000700720c */ /* 0x000fda0003f24070 */
[----:B------:R-:W-:Y:S02]  /*01f0*/  @!P1 IMAD.IADD R0, R0, 0x1, -R7 ;  /* 0x0000000100009824 */ /* 0x000fe400078e0a07 */
[----:B------:R-:W-:Y:S01]  /*0200*/  @!P1 VIADD R5, R5, 0x1 ;  /* 0x0000000105059836 */ /* 0x000fe20000000000 */
[----:B------:R-:W-:Y:S02]  /*0210*/  ISETP.NE.AND P1, PT, R3, RZ, PT ;  /* 0x000000ff0300720c */ /* 0x000fe40003f25270 */
[----:B------:R-:W-:Y:S02]  /*0220*/  ISETP.GE.U32.AND P0, PT, R0, R7, PT ;  /* 0x000000070000720c */ /* 0x000fe40003f06070 */
[----:B------:R-:W-:-:S04]  /*0230*/  LOP3.LUT R0, R2, R3, RZ, 0x3c, !PT ;  /* 0x0000000302007212 */ /* 0x000fc800078e3cff */
[----:B------:R-:W-:-:S07]  /*0240*/  ISETP.GE.AND P2, PT, R0, RZ, PT ;  /* 0x000000ff0000720c */ /* 0x000fce0003f46270 */
[----:B------:R-:W-:-:S06]  /*0250*/  @P0 VIADD R5, R5, 0x1 ;  /* 0x0000000105050836 */ /* 0x000fcc0000000000 */
[----:B------:R-:W-:Y:S01]  /*0260*/  @!P2 IMAD.MOV R5, RZ, RZ, -R5 ;  /* 0x000000ffff05a224 */ /* 0x000fe200078e0a05 */
[----:B------:R-:W-:-:S05]  /*0270*/  @!P1 LOP3.LUT R5, RZ, R3, RZ, 0x33, !PT ;  /* 0x00000003ff059212 */ /* 0x000fca00078e33ff */
[----:B------:R-:W-:Y:S02]  /*0280*/  IMAD.MOV R0, RZ, RZ, -R5 ;  /* 0x000000ffff007224 */ /* 0x000fe400078e0a05 */
[----:B0-----:R-:W-:-:S04]  /*0290*/  IMAD.WIDE R28, R5, 0x8, R28 ;  /* 0x00000008051c7825 */ /* 0x001fc800078e021c */
[----:B------:R-:W-:Y:S02]  /*02a0*/  IMAD R3, R3, R0, R2 ;  /* 0x0000000003037224 */ /* 0x000fe400078e0202 */
[----:B------:R-:W4:Y:S02]  /*02b0*/  LDG.E.64 R28, desc[UR4][R28.64] ;  /* 0x000000041c1c7981 */ /* 0x000f24000c1e1b00 */
[----:B--2---:R-:W-:-:S06]  /*02c0*/  IMAD.WIDE R26, R3, 0x8, R26 ;  /* 0x00000008031a7825 */ /* 0x004fcc00078e021a */
[----:B------:R-:W2:Y:S01]  /*02d0*/  LDG.E.64 R26, desc[UR4][R26.64] ;  /* 0x000000041a1a7981 */ /* 0x000ea2000c1e1b00 */
[----:B------:R-:W-:-:S05]  /*02e0*/  IMAD.MOV.U32 R3, RZ, RZ, -0x2 ;  /* 0xfffffffeff037424 */ /* 0x000fca00078e00ff */
[----:B---3--:R-:W-:-:S05]  /*02f0*/  VIADDMNMX.U32 R0, R12, R3, 0x2, PT ;  /* 0x000000020c007446 */ /* 0x008fca0003800003 */
[----:B------:R-:W-:-:S04]  /*0300*/  IMAD.SHL.U32 R0, R0, 0x4, RZ ;  /* 0x0000000400007824 */ /* 0x000fc800078e00ff */
[----:B------:R-:W0:Y:S01]  /*0310*/  LDC R10, c[0x2][R0] ;  /* 0x00800000000a7b82 */ /* 0x000e220000000800 */
[----:B------:R-:W-:Y:S01]  /*0320*/  BSSY.RECONVERGENT B0, `(.L_x_10) ;  /* 0x0000015000007945 */ /* 0x000fe20003800200 */
[----:B------:R-:W-:Y:S01]  /*0330*/  IMAD.MOV.U32 R3, RZ, RZ, RZ ;  /* 0x000000ffff037224 */ /* 0x000fe200078e00ff */
[----:B0-----:R-:W-:Y:S01]  /*0340*/  SHF.R.S32.HI R11, RZ, 0x1f, R10 ;  /* 0x0000001fff0b7819 */ /* 0x001fe2000001140a */
[----:B----4-:R-:W-:Y:S02]  /*0350*/  DMUL R6, R28, R28 ;  /* 0x0000001c1c067228 */ /* 0x010fe40000000000 */
[----:B--2---:R-:W-:-:S08]  /*0360*/  DMUL R8, R26, R26 ;  /* 0x0000001a1a087228 */ /* 0x004fd00000000000 */
[----:B------:R-:W-:-:S08]  /*0370*/  DADD R24, R6, R8 ;  /* 0x0000000006187229 */ /* 0x000fd00000000008 */
[----:B------:R-:W-:-:S06]  /*0380*/  DSETP.GT.AND P1, PT, R24, 1, PT ;  /* 0x3ff000001800742a */ /* 0x000fcc0003f24000 */
[----:B------:R-:W-:-:S08]  /*0390*/  PLOP3.LUT P0, PT, P1, PT, PT, 0x8, 0x80 ;  /* 0x000000000080781c */ /* 0x000fd00000f0e170 */
[----:B------:R-:W-:Y:S05]  /*03a0*/  @!P1 BRA `(.L_x_11) ;  /* 0x0000000000309947 */ /* 0x000fea0003800000 */
[----:B------:R-:W0:Y:S02]  /*03b0*/  LDC.64 R4, c[0x4][0x18] ;  /* 0x01000600ff047b82 */ /* 0x000e240000000a00 */
[----:B0-----:R-:W2:Y:S01]  /*03c0*/  LDG.E R4, desc[UR4][R4.64] ;  /* 0x0000000404047981 */ /* 0x001ea2000c1e1900 */
[----:B------:R-:W-:Y:S01]  /*03d0*/  IMAD.MOV.U32 R3, RZ, RZ, 0x1 ;  /* 0x00000001ff037424 */ /* 0x000fe200078e00ff */
[----:B--2---:R-:W-:-:S13]  /*03e0*/  ISETP.NE.AND P1, PT, R4, 0x8, PT ;  /* 0x000000080400780c */ /* 0x004fda0003f25270 */
[----:B------:R-:W-:Y:S05]  /*03f0*/  @P1 BRA `(.L_x_11) ;  /* 0x00000000001c1947 */ /* 0x000fea0003800000 */
[----:B------:R-:W0:Y:S01]  /*0400*/  S2R R0, SR_LANEID ;  /* 0x0000000000007919 */ /* 0x000e220000000000 */
[----:B------:R-:W1:Y:S01]  /*0410*/  LDC.64 R4, c[0x0][0x3b8] ;  /* 0x0000ee00ff047b82 */ /* 0x000e620000000a00 */
[----:B------:R-:W-:Y:S02]  /*0420*/  VOTEU.ANY UR6, UPT, PT ;  /* 0x0000000000067886 */ /* 0x000fe400038e0100 */
[----:B------:R-:W-:Y:S02]  /*0430*/  UFLO.U32 UR7, UR6 ;  /* 0x00000006000772bd */ /* 0x000fe400080e0000 */
[----:B------:R-:W1:Y:S04]  /*0440*/  POPC R13, UR6 ;  /* 0x00000006000d7d09 */ /* 0x000e680008000000 */
[----:B0-----:R-:W-:-:S13]  /*0450*/  ISETP.EQ.U32.AND P1, PT, R0, UR7, PT ;  /* 0x0000000700007c0c */ /* 0x001fda000bf22070 */
[----:B-1----:R0:W-:Y:S02]  /*0460*/  @P1 REDG.E.ADD.STRONG.GPU desc[UR4][R4.64], R13 ;  /* 0x0000000d0400198e */ /* 0x0021e4000c12e104 */
.L_x_11:
[----:B------:R-:W-:Y:S05]  /*0470*/  BSYNC.RECONVERGENT B0 ;  /* 0x0000000000007941 */ /* 0x000fea0003800200 */
.L_x_10:
[----:B------:R-:W-:Y:S05]  /*0480*/  BRX R10 -0x490                                                                   (*"BRANCH_TARGETS .L_x_109,.L_x_110,.L_x_111"*) ;  /* 0xfffffff80adc7949 */ /* 0x000fea000383ffff */
.L_x_111:
[----:B------:R-:W-:-:S13]  /*0490*/  ISETP.NE.AND P1, PT, R12, 0x1, PT ;  /* 0x000000010c00780c */ /* 0x000fda0003f25270 */
[----:B------:R-:W-:Y:S05]  /*04a0*/  @P1 BRA `(.L_x_12) ;  /* 0x0000002c004c1947 */ /* 0x000fea0003800000 */
[----:B0-----:R-:W-:Y:S01]  /*04b0*/  DADD R4, R6, 1 ;  /* 0x3ff0000006047429 */ /* 0x001fe20000000000 */
[----:B------:R-:W-:Y:S01]  /*04c0*/  BSSY.RECONVERGENT B0, `(.L_x_13) ;  /* 0x0000017000007945 */ /* 0x000fe20003800200 */
[----:B------:R-:W-:Y:S01]  /*04d0*/  IMAD.MOV.U32 R6, RZ, RZ, 0x1 ;  /* 0x00000001ff067424 */ /* 0x000fe200078e00ff */
[----:B------:R-:W-:-:S05]  /*04e0*/  DADD R30, R28, R28 ;  /* 0x000000001c1e7229 */ /* 0x000fca000000001c */
[----:B------:R-:W-:-:S05]  /*04f0*/  DADD R4, R8, R4 ;  /* 0x0000000008047229 */ /* 0x000fca0000000004 */
[----:B------:R-:W-:Y:S01]  /*0500*/  FSETP.GEU.AND P2, PT, |R31|, 6.5827683646048100446e-37, PT ;  /* 0x036000001f00780b */ /* 0x000fe20003f4e200 */
[----:B------:R-:W0:Y:S02]  /*0510*/  MUFU.RCP64H R7, R5 ;  /* 0x0000000500077308 */ /* 0x000e240000001800 */
        /* <DEDUP_REMOVED lines=14> */
[----:B------:R-:W-:Y:S05]  /*0600*/  CALL.REL.NOINC `($__internal_1_$__cuda_sm20_div_rn_f64_full) ;  /* 0x00000070003c7944 */ /* 0x000fea0003c00000 */
[----:B------:R-:W-:Y:S02]  /*0610*/  IMAD.MOV.U32 R28, RZ, RZ, R40 ;  /* 0x000000ffff1c7224 */ /* 0x000fe400078e0028 */
[----:B------:R-:W-:-:S07]  /*0620*/  IMAD.MOV.U32 R29, RZ, RZ, R41 ;  /* 0x000000ffff1d7224 */ /* 0x000fce00078e0029 */
.L_x_14:
[----:B------:R-:W-:Y:S05]  /*0630*/  BSYNC.RECONVERGENT B0 ;  /* 0x0000000000007941 */ /* 0x000fea0003800200 */
.L_x_13:
[----:B------:R-:W0:Y:S01]  /*0640*/  MUFU.RCP64H R7, R5 ;  /* 0x0000000500077308 */ /* 0x000e220000001800 */
[----:B------:R-:W-:Y:S01]  /*0650*/  IMAD.MOV.U32 R6, RZ, RZ, 0x1 ;  /* 0x00000001ff067424 */ /* 0x000fe200078e00ff */
[----:B------:R-:W-:Y:S01]  /*0660*/  DADD R30, R26, R26 ;  /* 0x000000001a1e7229 */ /* 0x000fe2000000001a */
[----:B------:R-:W-:Y:S09]  /*0670*/  BSSY.RECONVERGENT B0, `(.L_x_15) ;  /* 0x0000013000007945 */ /* 0x000ff20003800200 */
        /* <DEDUP_REMOVED lines=18> */
.L_x_16:
[----:B------:R-:W-:Y:S05]  /*07a0*/  BSYNC.RECONVERGENT B0 ;  /* 0x0000000000007941 */ /* 0x000fea0003800200 */
.L_x_15:
[----:B------:R-:W-:Y:S05]  /*07b0*/  BRA `(.L_x_12) ;  /* 0x0000002800887947 */ /* 0x000fea0003800000 */
.L_x_109:
[----:B0-----:R-:W-:Y:S01]  /*07c0*/  IMAD.MOV.U32 R4, RZ, RZ, 0x0 ;  /* 0x00000000ff047424 */ /* 0x001fe200078e00ff */
[----:B------:R-:W-:Y:S01]  /*07d0*/  BSSY.RECONVERGENT B0, `(.L_x_17) ;  /* 0x0000019000007945 */ /* 0x000fe20003800200 */
[----:B------:R-:W-:Y:S02]  /*07e0*/  IMAD.MOV.U32 R5, RZ, RZ, 0x3fe00000 ;  /* 0x3fe00000ff057424 */ /* 0x000fe400078e00ff */
[----:B------:R-:W-:Y:S02]  /*07f0*/  IMAD.MOV.U32 R6, RZ, RZ, 0x0 ;  /* 0x00000000ff067424 */ /* 0x000fe400078e00ff */
[----:B------:R-:W-:Y:S02]  /*0800*/  IMAD.MOV.U32 R7, RZ, RZ, 0x3fe00000 ;  /* 0x3fe00000ff077424 */ /* 0x000fe400078e00ff */
[----:B------:R-:W-:-:S06]  /*0810*/  DFMA R38, R24, -R4, 1 ;  /* 0x3ff000001826742b */ /* 0x000fcc0000000804 */
[----:B------:R-:W0:Y:S04]  /*0820*/  MUFU.RSQ64H R31, R39 ;  /* 0x00000027001f7308 */ /* 0x000e280000001c00 */
[----:B------:R-:W-:-:S05]  /*0830*/  VIADD R30, R39, 0xfcb00000 ;  /* 0xfcb00000271e7836 */ /* 0x000fca0000000000 */
[----:B------:R-:W-:Y:S01]  /*0840*/  ISETP.GE.U32.AND P1, PT, R30, 0x7ca00000, PT ;  /* 0x7ca000001e00780c */ /* 0x000fe20003f26070 */
[----:B0-----:R-:W-:-:S08]  /*0850*/  DMUL R4, R30, R30 ;  /* 0x0000001e1e047228 */ /* 0x001fd00000000000 */
[----:B------:R-:W-:-:S08]  /*0860*/  DFMA R4, R38, -R4, 1 ;  /* 0x3ff000002604742b */ /* 0x000fd00000000804 */
[----:B------:R-:W-:Y:S02]  /*0870*/  DFMA R6, R4, 0.375, R6 ;  /* 0x3fd800000406782b */ /* 0x000fe40000000006 */
[----:B------:R-:W-:-:S08]  /*0880*/  DMUL R4, R30, R4 ;  /* 0x000000041e047228 */ /* 0x000fd00000000000 */
[----:B------:R-:W-:-:S08]  /*0890*/  DFMA R34, R6, R4, R30 ;  /* 0x000000040622722b */ /* 0x000fd0000000001e */
[----:B------:R-:W-:Y:S02]  /*08a0*/  DMUL R36, R38, R34 ;  /* 0x0000002226247228 */ /* 0x000fe40000000000 */
[----:B------:R-:W-:Y:S02]  /*08b0*/  VIADD R7, R35, 0xfff00000 ;  /* 0xfff0000023077836 */ /* 0x000fe40000000000 */
[----:B------:R-:W-:-:S04]  /*08c0*/  IMAD.MOV.U32 R6, RZ, RZ, R34 ;  /* 0x000000ffff067224 */ /* 0x000fc800078e0022 */
[----:B------:R-:W-:-:S08]  /*08d0*/  DFMA R32, R36, -R36, R38 ;  /* 0x800000242420722b */ /* 0x000fd00000000026 */
[----:B------:R-:W-:Y:S01]  /*08e0*/  DFMA R4, R32, R6, R36 ;  /* 0x000000062004722b */ /* 0x000fe20000000024 */
[----:B------:R-:W-:Y:S10]  /*08f0*/  @!P1 BRA `(.L_x_18) ;  /* 0x0000000000189947 */ /* 0x000ff40003800000 */
[----:B------:R-:W-:Y:S01]  /*0900*/  IMAD.MOV.U32 R31, RZ, RZ, R39 ;  /* 0x000000ffff1f7224 */ /* 0x000fe200078e0027 */
[----:B------:R-:W-:Y:S01]  /*0910*/  MOV R0, 0x940 ;  /* 0x0000094000007802 */ /* 0x000fe20000000f00 */
[----:B------:R-:W-:-:S07]  /*0920*/  IMAD.MOV.U32 R35, RZ, RZ, R7 ;  /* 0x000000ffff237224 */ /* 0x000fce00078e0007 */
[----:B------:R-:W-:Y:S05]  /*0930*/  CALL.REL.NOINC `($__internal_2_$__cuda_sm20_dsqrt_rn_f64_mediumpath_v1) ;  /* 0x0000007000dc7944 */ /* 0x000fea0003c00000 */
[----:B------:R-:W-:Y:S02]  /*0940*/  IMAD.MOV.U32 R4, RZ, RZ, R40 ;  /* 0x000000ffff047224 */ /* 0x000fe400078e0028 */
[----:B------:R-:W-:-:S07]  /*0950*/  IMAD.MOV.U32 R5, RZ, RZ, R41 ;  /* 0x000000ffff057224 */ /* 0x000fce00078e0029 */
.L_x_18:
[----:B------:R-:W-:Y:S05]  /*0960*/  BSYNC.RECONVERGENT B0 ;  /* 0x0000000000007941 */ /* 0x000fea0003800200 */
.L_x_17:
[-C--:B------:R-:W-:Y:S01]  /*0970*/  DMUL R28, R28, R4.reuse ;  /* 0x000000041c1c7228 */ /* 0x080fe20000000000 */
[----:B------:R-:W-:Y:S01]  /*0980*/  UMOV UR6, 0x667f3bcd ;  /* 0x667f3bcd00067882 */ /* 0x000fe20000000000 */
[----:B------:R-:W-:Y:S01]  /*0990*/  DMUL R26, R26, R4 ;  /* 0x000000041a1a7228 */ /* 0x000fe20000000000 */
[----:B------:R-:W-:-:S05]  /*09a0*/  UMOV UR7, 0x3ff6a09e ;  /* 0x3ff6a09e00077882 */ /* 0x000fca0000000000 */
[----:B------:R-:W-:Y:S02]  /*09b0*/  DMUL R28, R28, UR6 ;  /* 0x000000061c1c7c28 */ /* 0x000fe40008000000 */
[----:B------:R-:W-:Y:S01]  /*09c0*/  DMUL R26, R26, UR6 ;  /* 0x000000061a1a7c28 */ /* 0x000fe20008000000 */
[----:B------:R-:W-:Y:S10]  /*09d0*/  BRA `(.L_x_12) ;  /* 0x0000002800007947 */ /* 0x000ff40003800000 */
.L_x_110:
[----:B------:R-:W-:Y:S01]  /*09e0*/  DMUL R26, R26, 5 ;  /* 0x401400001a1a7828 */ /* 0x000fe20000000000 */
[----:B------:R-:W-:Y:S01]  /*09f0*/  IMAD.MOV.U32 R6, RZ, RZ, 0x0 ;  /* 0x00000000ff067424 */ /* 0x000fe200078e00ff */
[----:B------:R-:W-:Y:S01]  /*0a00*/  DMUL R28, R28, 5 ;  /* 0x401400001c1c7828 */ /* 0x000fe20000000000 */
[----:B------:R-:W-:Y:S01]  /*0a10*/  IMAD.MOV.U32 R7, RZ, RZ, 0x3fe00000 ;  /* 0x3fe00000ff077424 */ /* 0x000fe200078e00ff */
[----:B------:R-:W-:Y:S04]  /*0a20*/  BSSY.RECONVERGENT B0, `(.L_x_19) ;  /* 0x0000017000007945 */ /* 0x000fe80003800200 */
[----:B0-----:R-:W-:-:S08]  /*0a30*/  DMUL R4, R26, R26 ;  /* 0x0000001a1a047228 */ /* 0x001fd00000000000 */
[----:B------:R-:W-:-:S06]  /*0a40*/  DFMA R38, R28, R28, R4 ;  /* 0x0000001c1c26722b */ /* 0x000fcc0000000004 */
        /* <DEDUP_REMOVED lines=14> */
[----:B------:R-:W-:Y:S01]  /*0b30*/  MOV R31, R39 ;  /* 0x00000027001f7202 */ /* 0x000fe20000000f00 */
[----:B------:R-:W-:Y:S01]  /*0b40*/  IMAD.MOV.U32 R35, RZ, RZ, R5 ;  /* 0x000000ffff237224 */ /* 0x000fe200078e0005 */
[----:B------:R-:W-:-:S07]  /*0b50*/  MOV R0, 0xb70 ;  /* 0x00000b7000007802 */ /* 0x000fce0000000f00 */
[----:B------:R-:W-:Y:S05]  /*0b60*/  CALL.REL.NOINC `($__internal_2_$__cuda_sm20_dsqrt_rn_f64_mediumpath_v1) ;  /* 0x0000007000507944 */ /* 0x000fea0003c00000 */
[----:B------:R-:W-:Y:S02]  /*0b70*/  IMAD.MOV.U32 R22, RZ, RZ, R40 ;  /* 0x000000ffff167224 */ /* 0x000fe400078e0028 */
[----:B------:R-:W-:-:S07]  /*0b80*/  IMAD.MOV.U32 R23, RZ, RZ, R41 ;  /* 0x000000ffff177224 */ /* 0x000fce00078e0029 */
.L_x_20:
[----:B------:R-:W-:Y:S05]  /*0b90*/  BSYNC.RECONVERGENT B0 ;  /* 0x0000000000007941 */ /* 0x000fea0003800200 */
.L_x_19:
[----:B------:R-:W-:Y:S01]  /*0ba0*/  DSETP.GT.AND P1, PT, |R22|, 1, PT ;  /* 0x3ff000001600742a */ /* 0x000fe20003f24200 */
[----:B------:R-:W-:Y:S01]  /*0bb0*/  BSSY.RECONVERGENT B0, `(.L_x_21) ;  /* 0x000000d000007945 */ /* 0x000fe20003800200 */
[----:B------:R-:W-:-:S10]  /*0bc0*/  DADD R8, -RZ, |R22| ;  /* 0x00000000ff087229 */ /* 0x000fd40000000516 */
[----:B------:R-:W-:Y:S02]  /*0bd0*/  IMAD.MOV.U32 R4, RZ, RZ, R8 ;  /* 0x000000ffff047224 */ /* 0x000fe400078e0008 */
[----:B------:R-:W-:Y:S01]  /*0be0*/  IMAD.MOV.U32 R5, RZ, RZ, R9 ;  /* 0x000000ffff057224 */ /* 0x000fe200078e0009 */
[----:B------:R-:W-:Y:S06]  /*0bf0*/  @!P1 BRA `(.L_x_22) ;  /* 0x0000000000209947 */ /* 0x000fec0003800000 */
[----:B------:R-:W0:Y:S01]  /*0c00*/  MUFU.RCP64H R5, R9 ;  /* 0x0000000900057308 */ /* 0x000e220000001800 */
[----:B------:R-:W-:Y:S01]  /*0c10*/  IMAD.MOV.U32 R4, RZ, RZ, RZ ;  /* 0x000000ffff047224 */ /* 0x000fe200078e00ff */
[----:B------:R-:W-:-:S05]  /*0c20*/  DSETP.NEU.AND P2, PT, |R22|, +INF , PT ;  /* 0x7ff000001600742a */ /* 0x000fca0003f4d200 */
[----:B0-----:R-:W-:-:S08]  /*0c30*/  DFMA R6, R4, -|R22|, 1 ;  /* 0x3ff000000406742b */ /* 0x001fd00000000c16 */
[----:B------:R-:W-:-:S08]  /*0c40*/  DFMA R6, R6, R6, R6 ;  /* 0x000000060606722b */ /* 0x000fd00000000006 */
[----:B------:R-:W-:-:S10]  /*0c50*/  DFMA R6, R4, R6, R4 ;  /* 0x000000060406722b */ /* 0x000fd40000000004 */
[----:B------:R-:W-:Y:S02]  /*0c60*/  FSEL R4, R6, RZ, P2 ;  /* 0x000000ff06047208 */ /* 0x000fe40001000000 */
[----:B------:R-:W-:-:S07]  /*0c70*/  FSEL R5, R7, RZ, P2 ;  /* 0x000000ff07057208 */ /* 0x000fce0001000000 */
.L_x_22:
[----:B------:R-:W-:Y:S05]  /*0c80*/  BSYNC.RECONVERGENT B0 ;  /* 0x0000000000007941 */ /* 0x000fea0003800200 */
.L_x_21:
[----:B------:R-:W-:Y:S01]  /*0c90*/  DMUL R6, R4, R4 ;  /* 0x0000000404067228 */ /* 0x000fe20000000000 */
[----:B------:R-:W-:Y:S01]  /*0ca0*/  IMAD.MOV.U32 R8, RZ, RZ, -0x2449a4b7 ;  /* 0xdbb65b49ff087424 */ /* 0x000fe200078e00ff */
[----:B------:R-:W-:Y:S01]  /*0cb0*/  UMOV UR6, 0x2a25ff7e ;  /* 0x2a25ff7e00067882 */ /* 0x000fe20000000000 */
[----:B------:R-:W-:Y:S01]  /*0cc0*/  IMAD.MOV.U32 R9, RZ, RZ, 0x3f2d3b63 ;  /* 0x3f2d3b63ff097424 */ /* 0x000fe200078e00ff */
[----:B------:R-:W-:Y:S01]  /*0cd0*/  UMOV UR7, 0x3ef53e1d ;  /* 0x3ef53e1d00077882 */ /* 0x000fe20000000000 */
[----:B------:R-:W-:Y:S04]  /*0ce0*/  BSSY.RECONVERGENT B0, `(.L_x_23) ;  /* 0x000005b000007945 */ /* 0x000fe80003800200 */
[----:B------:R-:W-:Y:S01]  /*0cf0*/  DFMA R8, R6, -UR6, R8 ;  /* 0x8000000606087c2b */ /* 0x000fe20008000008 */
[----:B------:R-:W-:Y:S01]  /*0d00*/  UMOV UR6, 0x8dde082e ;  /* 0x8dde082e00067882 */ /* 0x000fe20000000000 */
[----:B------:R-:W-:-:S06]  /*0d10*/  UMOV UR7, 0x3f531278 ;  /* 0x3f53127800077882 */ /* 0x000fcc0000000000 */
[----:B------:R-:W-:Y:S01]  /*0d20*/  DFMA R8, R6, R8, -UR6 ;  /* 0x8000000606087e2b */ /* 0x000fe20008000008 */
[----:B------:R-:W-:Y:S01]  /*0d30*/  UMOV UR6, 0xc8249315 ;  /* 0xc824931500067882 */ /* 0x000fe20000000000 */
[----:B------:R-:W-:-:S06]  /*0d40*/  UMOV UR7, 0x3f6f9690 ;  /* 0x3f6f969000077882 */ /* 0x000fcc0000000000 */
[----:B------:R-:W-:Y:S01]  /*0d50*/  DFMA R8, R6, R8, UR6 ;  /* 0x0000000606087e2b */ /* 0x000fe20008000008 */
        /* <DEDUP_REMOVED lines=47> */
[----:B------:R-:W-:-:S08]  /*1050*/  DMUL R8, R6, R8 ;  /* 0x0000000806087228 */ /* 0x000fd00000000000 */
[----:B------:R-:W-:-:S08]  /*1060*/  DFMA R8, R8, R4, R4 ;  /* 0x000000040808722b */ /* 0x000fd00000000004 */
[----:B------:R-:W-:-:S10]  /*1070*/  DADD R4, -R8, UR6 ;  /* 0x0000000608047e29 */ /* 0x000fd40008000100 */
[----:B------:R-:W-:Y:S02]  /*1080*/  FSEL R20, R4, R8, P1 ;  /* 0x0000000804147208 */ /* 0x000fe40000800000 */
[----:B------:R-:W-:-:S03]  /*1090*/  FSEL R21, R5, R9, P1 ;  /* 0x0000000905157208 */ /* 0x000fc60000800000 */
[----:B------:R-:W-:Y:S01]  /*10a0*/  IMAD.MOV.U32 R22, RZ, RZ, R20 ;  /* 0x000000ffff167224 */ /* 0x000fe200078e0014 */
[----:B------:R-:W-:Y:S02]  /*10b0*/  LOP3.LUT R23, R21, 0x80000000, R23, 0xb8, !PT ;  /* 0x8000000015177812 */ /* 0x000fe400078eb817 */
[----:B------:R-:W-:-:S14]  /*10c0*/  DSETP.NEU.AND P1, PT, |R20|, +INF , PT ;  /* 0x7ff000001400742a */ /* 0x000fdc0003f2d200 */
[----:B------:R-:W-:Y:S01]  /*10d0*/  @!P1 DMUL R16, RZ, R22 ;  /* 0x00000016ff109228 */ /* 0x000fe20000000000 */
[----:B------:R-:W-:Y:S01]  /*10e0*/  @!P1 IMAD.MOV.U32 R0, RZ, RZ, 0x1 ;  /* 0x00000001ff009424 */ /* 0x000fe200078e00ff */
[----:B------:R-:W-:Y:S09]  /*10f0*/  @!P1 BRA `(.L_x_24) ;  /* 0x0000000000649947 */ /* 0x000ff20003800000 */
[----:B------:R-:W-:Y:S01]  /*1100*/  UMOV UR6, 0x6dc9c883 ;  /* 0x6dc9c88300067882 */ /* 0x000fe20000000000 */
[----:B------:R-:W-:Y:S01]  /*1110*/  UMOV UR7, 0x3fe45f30 ;  /* 0x3fe45f3000077882 */ /* 0x000fe20000000000 */
[----:B------:R-:W-:Y:S01]  /*1120*/  DSETP.GE.AND P1, PT, |R20|, 2.14748364800000000000e+09, PT ;  /* 0x41e000001400742a */ /* 0x000fe20003f26200 */
[----:B------:R-:W-:Y:S01]  /*1130*/  BSSY.RECONVERGENT B1, `(.L_x_25) ;  /* 0x0000014000017945 */ /* 0x000fe20003800200 */
[----:B------:R-:W-:Y:S01]  /*1140*/  DMUL R4, R22, UR6 ;  /* 0x0000000616047c28 */ /* 0x000fe20008000000 */
[----:B------:R-:W-:Y:S01]  /*1150*/  UMOV UR6, 0x54442d18 ;  /* 0x54442d1800067882 */ /* 0x000fe20000000000 */
[----:B------:R-:W-:-:S04]  /*1160*/  UMOV UR7, 0x3ff921fb ;  /* 0x3ff921fb00077882 */ /* 0x000fc80000000000 */
[----:B------:R-:W0:Y:S08]  /*1170*/  F2I.F64 R0, R4 ;  /* 0x0000000400007311 */ /* 0x000e300000301100 */
[----:B0-----:R-:W0:Y:S02]  /*1180*/  I2F.F64 R16, R0 ;  /* 0x0000000000107312 */ /* 0x001e240000201c00 */
[----:B0-----:R-:W-:Y:S01]  /*1190*/  DFMA R6, R16, -UR6, R22 ;  /* 0x8000000610067c2b */ /* 0x001fe20008000016 */
[----:B------:R-:W-:Y:S01]  /*11a0*/  UMOV UR6, 0x33145c00 ;  /* 0x33145c0000067882 */ /* 0x000fe20000000000 */
[----:B------:R-:W-:-:S06]  /*11b0*/  UMOV UR7, 0x3c91a626 ;  /* 0x3c91a62600077882 */ /* 0x000fcc0000000000 */
[----:B------:R-:W-:Y:S01]  /*11c0*/  DFMA R6, R16, -UR6, R6 ;  /* 0x8000000610067c2b */ /* 0x000fe20008000006 */
[----:B------:R-:W-:Y:S01]  /*11d0*/  UMOV UR6, 0x252049c0 ;  /* 0x252049c000067882 */ /* 0x000fe20000000000 */
[----:B------:R-:W-:-:S06]  /*11e0*/  UMOV UR7, 0x397b839a ;  /* 0x397b839a00077882 */ /* 0x000fcc0000000000 */
[----:B------:R-:W-:Y:S01]  /*11f0*/  DFMA R16, R16, -UR6, R6 ;  /* 0x8000000610107c2b */ /* 0x000fe20008000006 */
[----:B------:R-:W-:Y:S10]  /*1200*/  @!P1 BRA `(.L_x_26) ;  /* 0x0000000000189947 */ /* 0x000ff40003800000 */
[----:B------:R-:W-:Y:S01]  /*1210*/  IMAD.MOV.U32 R4, RZ, RZ, R20 ;  /* 0x000000ffff047224 */ /* 0x000fe200078e0014 */
[----:B------:R-:W-:Y:S01]  /*1220*/  MOV R16, 0x1250 ;  /* 0x0000125000107802 */ /* 0x000fe20000000f00 */
[----:B------:R-:W-:-:S07]  /*1230*/  IMAD.MOV.U32 R14, RZ, RZ, R23 ;  /* 0x000000ffff0e7224 */ /* 0x000fce00078e0017 */
[----:B------:R-:W-:Y:S05]  /*1240*/  CALL.REL.NOINC `($_Z6rotateiPdS_S_S_iPiS0_$__internal_trig_reduction_slowpathd) ;  /* 0x0000006c00447944 */ /* 0x000fea0003c00000 */
[----:B------:R-:W-:Y:S02]  /*1250*/  IMAD.MOV.U32 R16, RZ, RZ, R14 ;  /* 0x000000ffff107224 */ /* 0x000fe400078e000e */
[----:B------:R-:W-:-:S07]  /*1260*/  IMAD.MOV.U32 R17, RZ, RZ, R15 ;  /* 0x000000ffff117224 */ /* 0x000fce00078e000f */
.L_x_26:
[----:B------:R-:W-:Y:S05]  /*1270*/  BSYNC.RECONVERGENT B1 ;  /* 0x0000000000017941 */ /* 0x000fea0003800200 */
.L_x_25:
[----:B------:R-:W-:-:S07]  /*1280*/  VIADD R0, R0, 0x1 ;  /* 0x0000000100007836 */ /* 0x000fce0000000000 */
.L_x_24:
[----:B------:R-:W-:Y:S05]  /*1290*/  BSYNC.RECONVERGENT B0 ;  /* 0x0000000000007941 */ /* 0x000fea0003800200 */
.L_x_23:
[----:B------:R-:W0:Y:S01]  /*12a0*/  LDCU.64 UR6, c[0x4][0x80] ;  /* 0x01001000ff0677ac */ /* 0x000e220008000a00 */
[----:B------:R-:W-:-:S05]  /*12b0*/  IMAD.SHL.U32 R4, R0, 0x40, RZ ;  /* 0x0000004000047824 */ /* 0x000fca00078e00ff */
[----:B------:R-:W-:-:S04]  /*12c0*/  LOP3.LUT R4, R4, 0x40, RZ, 0xc0, !PT ;  /* 0x0000004004047812 */ /* 0x000fc800078ec0ff */
[----:B0-----:R-:W-:-:S05]  /*12d0*/  IADD3 R18, P1, PT, R4, UR6, RZ ;  /* 0x0000000604127c10 */ /* 0x001fca000ff3e0ff */
[----:B------:R-:W-:-:S05]  /*12e0*/  IMAD.X R19, RZ, RZ, UR7, P1 ;  /* 0x00000007ff137e24 */ /* 0x000fca00088e06ff */
[----:B------:R-:W2:Y:S04]  /*12f0*/  LDG.E.128.CONSTANT R4, desc[UR4][R18.64] ;  /* 0x0000000412047981 */ /* 0x000ea8000c1e9d00 */
[----:B------:R-:W3:Y:S04]  /*1300*/  LDG.E.128.CONSTANT R8, desc[UR4][R18.64+0x10] ;  /* 0x0000100412087981 */ /* 0x000ee8000c1e9d00 */
[----:B------:R-:W4:Y:S01]  /*1310*/  LDG.E.128.CONSTANT R12, desc[UR4][R18.64+0x20] ;  /* 0x00002004120c7981 */ /* 0x000f22000c1e9d00 */
[----:B------:R-:W-:Y:S01]  /*1320*/  LOP3.LUT R30, R0, 0x1, RZ, 0xc0, !PT ;  /* 0x00000001001e7812 */ /* 0x000fe200078ec0ff */
[----:B------:R-:W-:Y:S01]  /*1330*/  IMAD.MOV.U32 R32, RZ, RZ, 0x20fd8164 ;  /* 0x20fd8164ff207424 */ /* 0x000fe200078e00ff */
[----:B------:R-:W-:Y:S01]  /*1340*/  BSSY.RECONVERGENT B0, `(.L_x_27) ;  /* 0x0000086000007945 */ /* 0x000fe20003800200 */
[----:B------:R-:W-:Y:S01]  /*1350*/  IMAD.MOV.U32 R33, RZ, RZ, 0x3da8ff83 ;  /* 0x3da8ff83ff217424 */ /* 0x000fe200078e00ff */
[----:B------:R-:W-:Y:S01]  /*1360*/  ISETP.NE.U32.AND P1, PT, R30, 0x1, PT ;  /* 0x000000011e00780c */ /* 0x000fe20003f25070 */
[----:B------:R-:W-:-:S03]  /*1370*/  DMUL R30, R16, R16 ;  /* 0x00000010101e7228 */ /* 0x000fc60000000000 */
[----:B------:R-:W-:Y:S02]  /*1380*/  FSEL R32, R32, -8.06006814911005101289e+34, !P1 ;  /* 0xf9785eba20207808 */ /* 0x000fe40004800000 */
[----:B------:R-:W-:-:S06]  /*1390*/  FSEL R33, -R33, 0.11223486810922622681, !P1 ;  /* 0x3de5db6521217808 */ /* 0x000fcc0004800100 */
[----:B--2---:R-:W-:-:S08]  /*13a0*/  DFMA R4, R30, R32, R4 ;  /* 0x000000201e04722b */ /* 0x004fd00000000004 */
[----:B------:R-:W-:-:S08]  /*13b0*/  DFMA R4, R30, R4, R6 ;  /* 0x000000041e04722b */ /* 0x000fd00000000006 */
[----:B---3--:R-:W-:-:S08]  /*13c0*/  DFMA R4, R30, R4, R8 ;  /* 0x000000041e04722b */ /* 0x008fd00000000008 */
[----:B------:R-:W-:-:S08]  /*13d0*/  DFMA R4, R30, R4, R10 ;  /* 0x000000041e04722b */ /* 0x000fd0000000000a */
[----:B----4-:R-:W-:-:S08]  /*13e0*/  DFMA R4, R30, R4, R12 ;  /* 0x000000041e04722b */ /* 0x010fd0000000000c */
[----:B------:R-:W-:-:S08]  /*13f0*/  DFMA R4, R30, R4, R14 ;  /* 0x000000041e04722b */ /* 0x000fd0000000000e */
[----:B------:R-:W-:Y:S02]  /*1400*/  DFMA R16, R4, R16, R16 ;  /* 0x000000100410722b */ /* 0x000fe40000000010 */
[----:B------:R-:W-:-:S10]  /*1410*/  DFMA R4, R30, R4, 1 ;  /* 0x3ff000001e04742b */ /* 0x000fd40000000004 */
[----:B------:R-:W-:Y:S02]  /*1420*/  FSEL R6, R4, R16, !P1 ;  /* 0x0000001004067208 */ /* 0x000fe40004800000 */
[----:B------:R-:W-:Y:S02]  /*1430*/  FSEL R7, R5, R17, !P1 ;  /* 0x0000001105077208 */ /* 0x000fe40004800000 */
[----:B------:R-:W-:-:S04]  /*1440*/  LOP3.LUT P1, RZ, R0, 0x2, RZ, 0xc0, !PT ;  /* 0x0000000200ff7812 */ /* 0x000fc8000782c0ff */
[----:B------:R-:W-:-:S10]  /*1450*/  DADD R4, RZ, -R6 ;  /* 0x00000000ff047229 */ /* 0x000fd40000000806 */
[----:B------:R-:W-:Y:S02]  /*1460*/  FSEL R13, R7, R5, !P1 ;  /* 0x00000005070d7208 */ /* 0x000fe40004800000 */
[----:B------:R-:W-:Y:S02]  /*1470*/  FSEL R12, R6, R4, !P1 ;  /* 0x00000004060c7208 */ /* 0x000fe40004800000 */
[----:B------:R-:W-:-:S13]  /*1480*/  FSETP.GEU.AND P2, PT, |R13|, 1.7687499523162841797, PT ;  /* 0x3fe266660d00780b */ /* 0x000fda0003f4e200 */
[----:B------:R-:W-:Y:S05]  /*1490*/  @P2 BRA `(.L_x_28) ;  /* 0x0000000000a82947 */ /* 0x000fea0003800000 */
[----:B------:R-:W-:Y:S01]  /*14a0*/  DMUL R4, R12, R12 ;  /* 0x0000000c0c047228 */ /* 0x000fe20000000000 */
[----:B------:R-:W-:Y:S01]  /*14b0*/  IMAD.MOV.U32 R6, RZ, RZ, 0x180754af ;  /* 0x180754afff067424 */ /* 0x000fe200078e00ff */
[----:B------:R-:W-:Y:S01]  /*14c0*/  UMOV UR6, 0xdc1895e9 ;  /* 0xdc1895e900067882 */ /* 0x000fe20000000000 */
[----:B------:R-:W-:Y:S01]  /*14d0*/  IMAD.MOV.U32 R7, RZ, RZ, 0x3fb3823b ;  /* 0x3fb3823bff077424 */ /* 0x000fe200078e00ff */
[----:B------:R-:W-:-:S05]  /*14e0*/  UMOV UR7, 0x3fb0066b ;  /* 0x3fb0066b00077882 */ /* 0x000fca0000000000 */
[----:B------:R-:W-:Y:S01]  /*14f0*/  DFMA R6, R4, UR6, -R6 ;  /* 0x0000000604067c2b */ /* 0x000fe20008000806 */
        /* <DEDUP_REMOVED lines=32> */
[----:B------:R-:W-:-:S08]  /*1700*/  DFMA R6, R4, R6, UR6 ;  /* 0x0000000604067e2b */ /* 0x000fd00008000006 */
[----:B------:R-:W-:-:S08]  /*1710*/  DMUL R6, R4, R6 ;  /* 0x0000000604067228 */ /* 0x000fd00000000000 */
[----:B------:R-:W-:Y:S01]  /*1720*/  DFMA R12, R12, R6, R12 ;  /* 0x000000060c0c722b */ /* 0x000fe2000000000c */
[----:B------:R-:W-:Y:S10]  /*1730*/  BRA `(.L_x_29) ;  /* 0x0000000400187947 */ /* 0x000ff40003800000 */
.L_x_28:
[----:B------:R-:W-:Y:S01]  /*1740*/  IMAD.MOV.U32 R4, RZ, RZ, 0x0 ;  /* 0x00000000ff047424 */ /* 0x000fe200078e00ff */
[----:B------:R-:W-:Y:S01]  /*1750*/  UMOV UR6, 0xdc1895e9 ;  /* 0xdc1895e900067882 */ /* 0x000fe20000000000 */
[----:B------:R-:W-:Y:S01]  /*1760*/  IMAD.MOV.U32 R5, RZ, RZ, 0x3fe00000 ;  /* 0x3fe00000ff057424 */ /* 0x000fe200078e00ff */
[----:B------:R-:W-:Y:S01]  /*1770*/  UMOV UR7, 0x3fb0066b ;  /* 0x3fb0066b00077882 */ /* 0x000fe20000000000 */
[----:B------:R-:W-:Y:S01]  /*1780*/  IMAD.MOV.U32 R6, RZ, RZ, 0x180754af ;  /* 0x180754afff067424 */ /* 0x000fe200078e00ff */
[----:B------:R-:W-:Y:S01]  /*1790*/  UMOV UR8, 0x54442d18 ;  /* 0x54442d1800087882 */ /* 0x000fe20000000000 */
[----:B------:R-:W-:Y:S01]  /*17a0*/  IMAD.MOV.U32 R7, RZ, RZ, 0x3fb3823b ;  /* 0x3fb3823bff077424 */ /* 0x000fe200078e00ff */
[----:B------:R-:W-:Y:S01]  /*17b0*/  UMOV UR9, 0x3fe921fb ;  /* 0x3fe921fb00097882 */ /* 0x000fe20000000000 */
[----:B------:R-:W-:-:S08]  /*17c0*/  DFMA R4, |R12|, -R4, 0.5 ;  /* 0x3fe000000c04742b */ /* 0x000fd00000000a04 */
[C---:B------:R-:W-:Y:S01]  /*17d0*/  DFMA R6, R4.reuse, UR6, -R6 ;  /* 0x0000000604067c2b */ /* 0x040fe20008000806 */
[----:B------:R-:W-:Y:S01]  /*17e0*/  UMOV UR6, 0xcc2f79ae ;  /* 0xcc2f79ae00067882 */ /* 0x000fe20000000000 */
[----:B------:R-:W-:Y:S01]  /*17f0*/  UMOV UR7, 0x3fb11e52 ;  /* 0x3fb11e5200077882 */ /* 0x000fe20000000000 */
[----:B------:R-:W-:Y:S01]  /*1800*/  ISETP.GE.AND P2, PT, R5, RZ, PT ;  /* 0x000000ff0500720c */ /* 0x000fe20003f46270 */
[----:B------:R-:W-:-:S04]  /*1810*/  DSETP.NE.AND P1, PT, R4, RZ, PT ;  /* 0x000000ff0400722a */ /* 0x000fc80003f25000 */
[----:B------:R-:W-:Y:S01]  /*1820*/  DFMA R6, R4, R6, UR6 ;  /* 0x0000000604067e2b */ /* 0x000fe20008000006 */
[----:B------:R-:W-:Y:S01]  /*1830*/  UMOV UR6, 0x3526861b ;  /* 0x3526861b00067882 */ /* 0x000fe20000000000 */
[----:B------:R-:W-:-:S06]  /*1840*/  UMOV UR7, 0x3f924eaf ;  /* 0x3f924eaf00077882 */ /* 0x000fcc0000000000 */
[----:B------:R-:W-:Y:S01]  /*1850*/  DFMA R8, R4, R6, -UR6 ;  /* 0x8000000604087e2b */ /* 0x000fe20008000006 */
[----:B------:R-:W-:Y:S01]  /*1860*/  UMOV UR6, 0xa31e6cb7 ;  /* 0xa31e6cb700067882 */ /* 0x000fe20000000000 */
[----:B------:R-:W0:Y:S01]  /*1870*/  MUFU.RSQ64H R7, R5 ;  /* 0x0000000500077308 */ /* 0x000e220000001c00 */
[----:B------:R-:W-:Y:S01]  /*1880*/  UMOV UR7, 0x3f91df02 ;  /* 0x3f91df0200077882 */ /* 0x000fe20000000000 */
[----:B------:R-:W-:-:S04]  /*1890*/  IMAD.MOV.U32 R6, RZ, RZ, RZ ;  /* 0x000000ffff067224 */ /* 0x000fc800078e00ff */
[----:B------:R-:W-:Y:S01]  /*18a0*/  DFMA R8, R4, R8, UR6 ;  /* 0x0000000604087e2b */ /* 0x000fe20008000008 */
[----:B------:R-:W-:Y:S01]  /*18b0*/  UMOV UR6, 0xb0eec6cc ;  /* 0xb0eec6cc00067882 */ /* 0x000fe20000000000 */
[----:B------:R-:W-:-:S06]  /*18c0*/  UMOV UR7, 0x3f847d18 ;  /* 0x3f847d1800077882 */ /* 0x000fcc0000000000 */
[C---:B------:R-:W-:Y:S01]  /*18d0*/  DFMA R8, R4.reuse, R8, UR6 ;  /* 0x0000000604087e2b */ /* 0x040fe20008000008 */
[----:B------:R-:W-:Y:S01]  /*18e0*/  UMOV UR6, 0x61ba53b0 ;  /* 0x61ba53b000067882 */ /* 0x000fe20000000000 */
[----:B------:R-:W-:Y:S01]  /*18f0*/  UMOV UR7, 0x3f8d0af9 ;  /* 0x3f8d0af900077882 */ /* 0x000fe20000000000 */
[----:B0-----:R-:W-:-:S05]  /*1900*/  DMUL R10, R4, R6 ;  /* 0x00000006040a7228 */ /* 0x001fca0000000000 */
[----:B------:R-:W-:Y:S01]  /*1910*/  DFMA R16, R4, R8, UR6 ;  /* 0x0000000604107e2b */ /* 0x000fe20008000008 */
[----:B------:R-:W-:Y:S01]  /*1920*/  UMOV UR6, 0x34cf1c48 ;  /* 0x34cf1c4800067882 */ /* 0x000fe20000000000 */
[----:B------:R-:W-:Y:S01]  /*1930*/  VIADD R9, R7, 0xfff00000 ;  /* 0xfff0000007097836 */ /* 0x000fe20000000000 */
[----:B------:R-:W-:Y:S01]  /*1940*/  DFMA R14, R10, -R10, R4 ;  /* 0x8000000a0a0e722b */ /* 0x000fe20000000004 */
[----:B------:R-:W-:Y:S01]  /*1950*/  UMOV UR7, 0x3f91bf77 ;  /* 0x3f91bf7700077882 */ /* 0x000fe20000000000 */
[----:B------:R-:W-:-:S03]  /*1960*/  IMAD.MOV.U32 R8, RZ, RZ, RZ ;  /* 0x000000ffff087224 */ /* 0x000fc600078e00ff */
[----:B------:R-:W-:Y:S01]  /*1970*/  DFMA R16, R4, R16, UR6 ;  /* 0x0000000604107e2b */ /* 0x000fe20008000010 */
[----:B------:R-:W-:Y:S01]  /*1980*/  UMOV UR6, 0x83144ef7 ;  /* 0x83144ef700067882 */ /* 0x000fe20000000000 */
[----:B------:R-:W-:Y:S01]  /*1990*/  UMOV UR7, 0x3f96e914 ;  /* 0x3f96e91400077882 */ /* 0x000fe20000000000 */
[----:B------:R-:W-:-:S05]  /*19a0*/  DFMA R14, R8, R14, R10 ;  /* 0x0000000e080e722b */ /* 0x000fca000000000a */
[----:B------:R-:W-:Y:S01]  /*19b0*/  DFMA R16, R4, R16, UR6 ;  /* 0x0000000604107e2b */ /* 0x000fe20008000010 */
[----:B------:R-:W-:Y:S01]  /*19c0*/  UMOV UR6, 0xa4f9f81 ;  /* 0x0a4f9f8100067882 */ /* 0x000fe20000000000 */
[----:B------:R-:W-:Y:S01]  /*19d0*/  UMOV UR7, 0x3f9f1c6e ;  /* 0x3f9f1c6e00077882 */ /* 0x000fe20000000000 */
[-C--:B------:R-:W-:Y:S02]  /*19e0*/  DFMA R6, R6, -R14.reuse, 1 ;  /* 0x3ff000000606742b */ /* 0x080fe4000000080e */
[----:B------:R-:W-:-:S03]  /*19f0*/  DFMA R10, R14, -R14, R4 ;  /* 0x8000000e0e0a722b */ /* 0x000fc60000000004 */
[----:B------:R-:W-:Y:S01]  /*1a00*/  DFMA R16, R4, R16, UR6 ;  /* 0x0000000604107e2b */ /* 0x000fe20008000010 */
[----:B------:R-:W-:Y:S01]  /*1a10*/  UMOV UR6, 0xc27fa92b ;  /* 0xc27fa92b00067882 */ /* 0x000fe20000000000 */
[----:B------:R-:W-:Y:S01]  /*1a20*/  UMOV UR7, 0x3fa6db6d ;  /* 0x3fa6db6d00077882 */ /* 0x000fe20000000000 */
[----:B------:R-:W-:-:S05]  /*1a30*/  DFMA R6, R8, R6, R8 ;  /* 0x000000060806722b */ /* 0x000fca0000000008 */
[----:B------:R-:W-:Y:S01]  /*1a40*/  DFMA R16, R4, R16, UR6 ;  /* 0x0000000604107e2b */ /* 0x000fe20008000010 */
[----:B------:R-:W-:Y:S01]  /*1a50*/  UMOV UR6, 0x3320f91b ;  /* 0x3320f91b00067882 */ /* 0x000fe20000000000 */
[----:B------:R-:W-:Y:S01]  /*1a60*/  UMOV UR7, 0x3fb33333 ;  /* 0x3fb3333300077882 */ /* 0x000fe20000000000 */
[----:B------:R-:W-:-:S05]  /*1a70*/  DFMA R6, R6, R10, R14 ;  /* 0x0000000a0606722b */ /* 0x000fca000000000e */
[----:B------:R-:W-:Y:S01]  /*1a80*/  DFMA R16, R4, R16, UR6 ;  /* 0x0000000604107e2b */ /* 0x000fe20008000010 */
[----:B------:R-:W-:Y:S01]  /*1a90*/  UMOV UR6, 0x55555f4d ;  /* 0x55555f4d00067882 */ /* 0x000fe20000000000 */
[----:B------:R-:W-:-:S03]  /*1aa0*/  UMOV UR7, 0x3fc55555 ;  /* 0x3fc5555500077882 */ /* 0x000fc60000000000 */
[----:B------:R-:W-:Y:S02]  /*1ab0*/  FSEL R9, R6, RZ, P2 ;  /* 0x000000ff06097208 */ /* 0x000fe40001000000 */
[----:B------:R-:W-:Y:S01]  /*1ac0*/  FSEL R7, R7, -QNAN , P2 ;  /* 0xfff8000007077808 */ /* 0x000fe20001000000 */
[----:B------:R-:W-:Y:S01]  /*1ad0*/  DFMA R16, R4, R16, UR6 ;  /* 0x0000000604107e2b */ /* 0x000fe20008000010 */
[----:B------:R-:W-:Y:S01]  /*1ae0*/  FSEL R6, R9, R4, P1 ;  /* 0x0000000409067208 */ /* 0x000fe20000800000 */
[----:B------:R-:W-:Y:S01]  /*1af0*/  UMOV UR6, 0x33145c07 ;  /* 0x33145c0700067882 */ /* 0x000fe20000000000 */
[----:B------:R-:W-:Y:S01]  /*1b00*/  FSEL R7, R7, R5, P1 ;  /* 0x0000000507077208 */ /* 0x000fe20000800000 */
[----:B------:R-:W-:-:S04]  /*1b10*/  UMOV UR7, 0x3c91a626 ;  /* 0x3c91a62600077882 */ /* 0x000fc80000000000 */
[----:B------:R-:W-:Y:S02]  /*1b20*/  DMUL R16, R4, R16 ;  /* 0x0000001004107228 */ /* 0x000fe40000000000 */
[----:B------:R-:W-:-:S08]  /*1b30*/  DMUL R6, R6, -2 ;  /* 0xc000000006067828 */ /* 0x000fd00000000000 */
[----:B------:R-:W-:Y:S02]  /*1b40*/  DADD R4, R6, UR8 ;  /* 0x0000000806047e29 */ /* 0x000fe40008000000 */
[----:B------:R-:W-:-:S08]  /*1b50*/  DFMA R16, R16, R6, UR6 ;  /* 0x0000000610107e2b */ /* 0x000fd00008000006 */
[----:B------:R-:W-:-:S08]  /*1b60*/  DADD R4, R16, R4 ;  /* 0x0000000010047229 */ /* 0x000fd00000000004 */
[----:B------:R-:W-:-:S10]  /*1b70*/  DADD R4, R4, UR8 ;  /* 0x0000000804047e29 */ /* 0x000fd40008000000 */
[----:B------:R-:W-:Y:S01]  /*1b80*/  LOP3.LUT R13, R5, 0x80000000, R13, 0xb8, !PT ;  /* 0x80000000050d7812 */ /* 0x000fe200078eb80d */
[----:B------:R-:W-:-:S07]  /*1b90*/  IMAD.MOV.U32 R12, RZ, RZ, R4 ;  /* 0x000000ffff0c7224 */ /* 0x000fce00078e0004 */
.L_x_29:
[----:B------:R-:W-:Y:S05]  /*1ba0*/  BSYNC.RECONVERGENT B0 ;  /* 0x0000000000007941 */ /* 0x000fea0003800200 */
.L_x_27:
[----:B------:R-:W-:Y:S01]  /*1bb0*/  DSETP.NEU.AND P1, PT, |R20|, +INF , PT ;  /* 0x7ff000001400742a */ /* 0x000fe20003f2d200 */
[----:B------:R-:W-:-:S13]  /*1bc0*/  BSSY.RECONVERGENT B0, `(.L_x_30) ;  /* 0x0000018000007945 */ /* 0x000fda0003800200 */
[----:B------:R-:W-:Y:S01]  /*1bd0*/  @!P1 DMUL R14, RZ, R22 ;  /* 0x00000016ff0e9228 */ /* 0x000fe20000000000 */
[----:B------:R-:W-:Y:S01]  /*1be0*/  @!P1 IMAD.MOV.U32 R0, RZ, RZ, RZ ;  /* 0x000000ffff009224 */ /* 0x000fe200078e00ff */
[----:B------:R-:W-:Y:S09]  /*1bf0*/  @!P1 BRA `(.L_x_31) ;  /* 0x0000000000509947 */ /* 0x000ff20003800000 */
[----:B------:R-:W-:Y:S01]  /*1c00*/  UMOV UR6, 0x6dc9c883 ;  /* 0x6dc9c88300067882 */ /* 0x000fe20000000000 */
[----:B------:R-:W-:Y:S01]  /*1c10*/  UMOV UR7, 0x3fe45f30 ;  /* 0x3fe45f3000077882 */ /* 0x000fe20000000000 */
[----:B------:R-:W-:Y:S02]  /*1c20*/  DSETP.GE.AND P1, PT, |R20|, 2.14748364800000000000e+09, PT ;  /* 0x41e000001400742a */ /* 0x000fe40003f26200 */
        /* <DEDUP_REMOVED lines=17> */
.L_x_31:
[----:B------:R-:W-:Y:S05]  /*1d40*/  BSYNC.RECONVERGENT B0 ;  /* 0x0000000000007941 */ /* 0x000fea0003800200 */
.L_x_30:
        /* <DEDUP_REMOVED lines=18> */
[----:B---3--:R-:W-:Y:S01]  /*1e70*/  DFMA R4, R22, R8, R4 ;  /* 0x000000081604722b */ /* 0x008fe20000000004 */
[----:B------:R-:W-:-:S07]  /*1e80*/  MOV R8, 0x1 ;  /* 0x0000000100087802 */ /* 0x000fce0000000f00 */
        /* <DEDUP_REMOVED lines=10> */
[----:B------:R-:W-:-:S06]  /*1f30*/  FSEL R7, R7, R5, !P1 ;  /* 0x0000000507077208 */ /* 0x000fcc0004800000 */
[-C--:B------:R-:W-:Y:S02]  /*1f40*/  DMUL R4, R28, R6.reuse ;  /* 0x000000061c047228 */ /* 0x080fe40000000000 */
[----:B------:R-:W-:-:S06]  /*1f50*/  DMUL R6, R26, -R6 ;  /* 0x800000061a067228 */ /* 0x000fcc0000000000 */
[----:B------:R-:W-:Y:S02]  /*1f60*/  DADD R16, -RZ, |R4| ;  /* 0x00000000ff107229 */ /* 0x000fe40000000504 */
[--C-:B------:R-:W-:Y:S02]  /*1f70*/  DADD R18, -RZ, |R6|.reuse ;  /* 0x00000000ff127229 */ /* 0x100fe40000000506 */
[----:B------:R-:W-:-:S08]  /*1f80*/  DSETP.GT.AND P2, PT, |R4|, |R6|, PT ;  /* 0x400000060400722a */ /* 0x000fd00003f44200 */
[----:B------:R-:W-:Y:S02]  /*1f90*/  FSEL R11, R17, R19, P2 ;  /* 0x00000013110b7208 */ /* 0x000fe40001000000 */
[----:B------:R-:W-:Y:S02]  /*1fa0*/  FSEL R10, R16, R18, P2 ;  /* 0x00000012100a7208 */ /* 0x000fe40001000000 */
[----:B------:R-:W0:Y:S01]  /*1fb0*/  MUFU.RCP64H R9, R11 ;  /* 0x0000000b00097308 */ /* 0x000e220000001800 */
[----:B------:R-:W-:Y:S02]  /*1fc0*/  FSEL R30, R18, R16, P2 ;  /* 0x00000010121e7208 */ /* 0x000fe40001000000 */
[----:B------:R-:W-:-:S04]  /*1fd0*/  FSEL R31, R19, R17, P2 ;  /* 0x00000011131f7208 */ /* 0x000fc80001000000 */
        /* <DEDUP_REMOVED lines=18> */
.L_x_33:
[----:B------:R-:W-:Y:S05]  /*2100*/  BSYNC.RECONVERGENT B0 ;  /* 0x0000000000007941 */ /* 0x000fea0003800200 */
.L_x_32:
[----:B------:R-:W-:Y:S01]  /*2110*/  DMUL R14, R8, R8 ;  /* 0x00000008080e7228 */ /* 0x000fe20000000000 */
[----:B------:R-:W-:Y:S01]  /*2120*/  IMAD.MOV.U32 R16, RZ, RZ, -0x2449a4b7 ;  /* 0xdbb65b49ff107424 */ /* 0x000fe200078e00ff */
[----:B------:R-:W-:Y:S01]  /*2130*/  UMOV UR6, 0x2a25ff7e ;  /* 0x2a25ff7e00067882 */ /* 0x000fe20000000000 */
[----:B------:R-:W-:Y:S01]  /*2140*/  IMAD.MOV.U32 R17, RZ, RZ, 0x3f2d3b63 ;  /* 0x3f2d3b63ff117424 */ /* 0x000fe200078e00ff */
[----:B------:R-:W-:Y:S01]  /*2150*/  UMOV UR7, 0x3ef53e1d ;  /* 0x3ef53e1d00077882 */ /* 0x000fe20000000000 */
[----:B------:R-:W-:Y:S01]  /*2160*/  ISETP.GE.AND P3, PT, R7, RZ, PT ;  /* 0x000000ff0700720c */ /* 0x000fe20003f66270 */
[----:B------:R-:W-:Y:S01]  /*2170*/  DSETP.NEU.AND P4, PT, R10, RZ, PT ;  /* 0x000000ff0a00722a */ /* 0x000fe20003f8d000 */
[----:B------:R-:W-:Y:S01]  /*2180*/  @P2 IMAD.MOV.U32 R18, RZ, RZ, 0x54442d18 ;  /* 0x54442d18ff122424 */ /* 0x000fe200078e00ff */
[----:B------:R-:W-:Y:S01]  /*2190*/  BSSY.RECONVERGENT B0, `(.L_x_34) ;  /* 0x0000070000007945 */ /* 0x000fe20003800200 */
[----:B------:R-:W-:Y:S01]  /*21a0*/  DFMA R16, R14, -UR6, R16 ;  /* 0x800000060e107c2b */ /* 0x000fe20008000010 */
[----:B------:R-:W-:Y:S01]  /*21b0*/  UMOV UR6, 0x8dde082e ;  /* 0x8dde082e00067882 */ /* 0x000fe20000000000 */
[----:B------:R-:W-:Y:S01]  /*21c0*/  UMOV UR7, 0x3f531278 ;  /* 0x3f53127800077882 */ /* 0x000fe20000000000 */
[----:B------:R-:W-:Y:S01]  /*21d0*/  @P2 PLOP3.LUT P1, PT, P3, PT, PT, 0x80, 0x8 ;  /* 0x000000000008281c */ /* 0x000fe20001f2f070 */
[----:B------:R-:W-:-:S04]  /*21e0*/  @P2 IMAD.MOV.U32 R19, RZ, RZ, 0x3ff921fb ;  /* 0x3ff921fbff132424 */ /* 0x000fc800078e00ff */
        /* <DEDUP_REMOVED lines=48> */
[----:B------:R-:W-:-:S08]  /*24f0*/  DFMA R16, R14, R16, -UR6 ;  /* 0x800000060e107e2b */ /* 0x000fd00008000010 */
[----:B------:R-:W-:Y:S01]  /*2500*/  DMUL R16, R14, R16 ;  /* 0x000000100e107228 */ /* 0x000fe20000000000 */
[----:B------:R-:W-:Y:S02]  /*2510*/  @!P2 IMAD.MOV.U32 R14, RZ, RZ, 0x54442d18 ;  /* 0x54442d18ff0ea424 */ /* 0x000fe400078e00ff */
[----:B------:R-:W-:-:S05]  /*2520*/  @!P2 IMAD.MOV.U32 R15, RZ, RZ, 0x400921fb ;  /* 0x400921fbff0fa424 */ /* 0x000fca00078e00ff */
[----:B------:R-:W-:-:S08]  /*2530*/  DFMA R16, R16, R8, R8 ;  /* 0x000000081010722b */ /* 0x000fd00000000008 */
[----:B------:R-:W-:Y:S02]  /*2540*/  @P2 DADD R8, -RZ, -R16 ;  /* 0x00000000ff082229 */ /* 0x000fe40000000910 */
[----:B------:R-:W-:Y:S01]  /*2550*/  @!P2 DADD R10, -R16, R14 ;  /* 0x00000000100aa229 */ /* 0x000fe2000000010e */
[----:B------:R-:W-:-:S07]  /*2560*/  @P4 IMAD.MOV.U32 R15, RZ, RZ, 0x4002d97c ;  /* 0x4002d97cff0f4424 */ /* 0x000fce00078e00ff */
[----:B------:R-:W-:Y:S02]  /*2570*/  @P2 FSEL R8, R16, R8, !P1 ;  /* 0x0000000810082208 */ /* 0x000fe40004800000 */
[----:B------:R-:W-:Y:S02]  /*2580*/  @P2 FSEL R9, R17, R9, !P1 ;  /* 0x0000000911092208 */ /* 0x000fe40004800000 */
[----:B------:R-:W-:Y:S01]  /*2590*/  @!P2 PLOP3.LUT P1, PT, P3, PT, PT, 0x80, 0x8 ;  /* 0x000000000008a81c */ /* 0x000fe20001f2f070 */
[----:B------:R-:W-:-:S03]  /*25a0*/  DSETP.NEU.AND P3, PT, |R12|, +INF , PT ;  /* 0x7ff000000c00742a */ /* 0x000fc60003f6d200 */
[----:B------:R-:W-:Y:S01]  /*25b0*/  @P2 DADD R8, R8, R18 ;  /* 0x0000000008082229 */ /* 0x000fe20000000012 */
[----:B------:R-:W-:Y:S02]  /*25c0*/  @P4 FSEL R15, R15, 1.8213495016098022461, !P1 ;  /* 0x3fe921fb0f0f4808 */ /* 0x000fe40004800000 */
[----:B------:R-:W-:Y:S02]  /*25d0*/  @!P4 FSEL R21, RZ, 2.1426990032196044922, P1 ;  /* 0x400921fbff15c808 */ /* 0x000fe40000800000 */
[----:B------:R-:W-:Y:S02]  /*25e0*/  @!P4 FSEL R20, RZ, 3.37028055040000000000e+12, P1 ;  /* 0x54442d18ff14c808 */ /* 0x000fe40000800000 */
[----:B------:R-:W-:Y:S02]  /*25f0*/  @!P2 FSEL R8, R10, R16, !P1 ;  /* 0x000000100a08a208 */ /* 0x000fe40004800000 */
[----:B------:R-:W-:Y:S01]  /*2600*/  @!P2 FSEL R9, R11, R17, !P1 ;  /* 0x000000110b09a208 */ /* 0x000fe20004800000 */
[----:B------:R-:W-:Y:S01]  /*2610*/  @P4 DSETP.NEU.AND P2, PT, |R6|, |R4|, PT ;  /* 0x400000040600422a */ /* 0x000fe20003f4d200 */
[----:B------:R-:W-:Y:S01]  /*2620*/  @P4 IMAD.MOV.U32 R11, RZ, RZ, 0x7f3321d2 ;  /* 0x7f3321d2ff0b4424 */ /* 0x000fe200078e00ff */
[----:B------:R-:W-:-:S02]  /*2630*/  DADD R6, |R4|, |R6| ;  /* 0x0000000004067229 */ /* 0x000fc40000000606 */
[----:B------:R-:W-:Y:S02]  /*2640*/  @!P3 DMUL R16, RZ, R12 ;  /* 0x0000000cff10b228 */ /* 0x000fe40000000000 */
[----:B------:R-:W-:Y:S02]  /*2650*/  @P4 FSEL R11, R11, 3.37028055040000000000e+12, !P1 ;  /* 0x54442d180b0b4808 */ /* 0x000fe40004800000 */
[----:B------:R-:W-:Y:S02]  /*2660*/  @P4 FSEL R9, R15, R9, !P2 ;  /* 0x000000090f094208 */ /* 0x000fe40005000000 */
[----:B------:R-:W-:Y:S01]  /*2670*/  @P4 FSEL R0, R11, R8, !P2 ;  /* 0x000000080b004208 */ /* 0x000fe20005000000 */
[----:B------:R-:W-:Y:S02]  /*2680*/  DSETP.NAN.AND P1, PT, R6, R6, PT ;  /* 0x000000060600722a */ /* 0x000fe40003f28000 */
[----:B------:R-:W-:Y:S02]  /*2690*/  @P4 IMAD.MOV.U32 R21, RZ, RZ, R9 ;  /* 0x000000ffff154224 */ /* 0x000fe400078e0009 */
[----:B------:R-:W-:-:S02]  /*26a0*/  @P4 IMAD.MOV.U32 R20, RZ, RZ, R0 ;  /* 0x000000ffff144224 */ /* 0x000fc400078e0000 */
[----:B------:R-:W-:Y:S01]  /*26b0*/  @!P3 IMAD.MOV.U32 R0, RZ, RZ, 0x1 ;  /* 0x00000001ff00b424 */ /* 0x000fe200078e00ff */
[----:B------:R-:W-:Y:S02]  /*26c0*/  LOP3.LUT R5, R21, 0x80000000, R5, 0xb8, !PT ;  /* 0x8000000015057812 */ /* 0x000fe400078eb805 */
[----:B------:R-:W-:Y:S02]  /*26d0*/  FSEL R20, R6, R20, P1 ;  /* 0x0000001406147208 */ /* 0x000fe40000800000 */
[----:B------:R-:W-:Y:S01]  /*26e0*/  FSEL R21, R7, R5, P1 ;  /* 0x0000000507157208 */ /* 0x000fe20000800000 */
[----:B------:R-:W-:Y:S06]  /*26f0*/  @!P3 BRA `(.L_x_35) ;  /* 0x000000000064b947 */ /* 0x000fec0003800000 */
[----:B------:R-:W-:Y:S01]  /*2700*/  UMOV UR6, 0x6dc9c883 ;  /* 0x6dc9c88300067882 */ /* 0x000fe20000000000 */
[----:B------:R-:W-:Y:S01]  /*2710*/  UMOV UR7, 0x3fe45f30 ;  /* 0x3fe45f3000077882 */ /* 0x000fe20000000000 */
[C---:B------:R-:W-:Y:S01]  /*2720*/  DSETP.GE.AND P1, PT, |R12|.reuse, 2.14748364800000000000e+09, PT ;  /* 0x41e000000c00742a */ /* 0x040fe20003f26200 */
        /* <DEDUP_REMOVED lines=20> */
.L_x_37:
[----:B------:R-:W-:Y:S05]  /*2870*/  BSYNC.RECONVERGENT B1 ;  /* 0x0000000000017941 */ /* 0x000fea0003800200 */
.L_x_36:
[----:B------:R-:W-:-:S07]  /*2880*/  VIADD R0, R0, 0x1 ;  /* 0x0000000100007836 */ /* 0x000fce0000000000 */
.L_x_35:
[----:B------:R-:W-:Y:S05]  /*2890*/  BSYNC.RECONVERGENT B0 ;  /* 0x0000000000007941 */ /* 0x000fea0003800200 */
.L_x_34:
        /* <DEDUP_REMOVED lines=10> */
[----:B------:R-:W-:Y:S01]  /*2940*/  DSETP.NEU.AND P2, PT, |R20|, +INF , PT ;  /* 0x7ff000001400742a */ /* 0x000fe20003f4d200 */
[----:B------:R-:W-:Y:S01]  /*2950*/  IMAD.MOV.U32 R27, RZ, RZ, 0x3da8ff83 ;  /* 0x3da8ff83ff1b7424 */ /* 0x000fe200078e00ff */
[----:B------:R-:W-:Y:S01]  /*2960*/  ISETP.NE.U32.AND P1, PT, R22, 0x1, PT ;  /* 0x000000011600780c */ /* 0x000fe20003f25070 */
[----:B------:R-:W-:Y:S01]  /*2970*/  DMUL R22, R16, R16 ;  /* 0x0000001010167228 */ /* 0x000fe20000000000 */
[----:B------:R-:W-:Y:S02]  /*2980*/  BSSY.RECONVERGENT B0, `(.L_x_38) ;  /* 0x000002d000007945 */ /* 0x000fe40003800200 */
[----:B------:R-:W-:-:S02]  /*2990*/  FSEL R26, R26, -8.06006814911005101289e+34, !P1 ;  /* 0xf9785eba1a1a7808 */ /* 0x000fc40004800000 */
        /* <DEDUP_REMOVED lines=10> */
[----:B------:R-:W-:Y:S01]  /*2a40*/  FSEL R7, R5, R17, !P1 ;  /* 0x0000001105077208 */ /* 0x000fe20004800000 */
[----:B------:R-:W-:Y:S01]  /*2a50*/  @!P2 DMUL R16, RZ, R20 ;  /* 0x00000014ff10a228 */ /* 0x000fe20000000000 */
[----:B------:R-:W-:Y:S01]  /*2a60*/  LOP3.LUT P1, RZ, R0, 0x2, RZ, 0xc0, !PT ;  /* 0x0000000200ff7812 */ /* 0x000fe2000782c0ff */
[----:B------:R-:W-:-:S03]  /*2a70*/  @!P2 IMAD.MOV.U32 R0, RZ, RZ, 0x1 ;  /* 0x00000001ff00a424 */ /* 0x000fc600078e00ff */
[----:B------:R-:W-:-:S10]  /*2a80*/  DADD R4, RZ, -R6 ;  /* 0x00000000ff047229 */ /* 0x000fd40000000806 */
[----:B------:R-:W-:Y:S02]  /*2a90*/  FSEL R26, R6, R4, !P1 ;  /* 0x00000004061a7208 */ /* 0x000fe40004800000 */
[----:B------:R-:W-:Y:S01]  /*2aa0*/  FSEL R27, R7, R5, !P1 ;  /* 0x00000005071b7208 */ /* 0x000fe20004800000 */
        /* <DEDUP_REMOVED lines=24> */
.L_x_41:
[----:B------:R-:W-:Y:S05]  /*2c30*/  BSYNC.RECONVERGENT B1 ;  /* 0x0000000000017941 */ /* 0x000fea0003800200 */
.L_x_40:
[----:B------:R-:W-:-:S07]  /*2c40*/  VIADD R0, R0, 0x1 ;  /* 0x0000000100007836 */ /* 0x000fce0000000000 */
.L_x_39:
[----:B------:R-:W-:Y:S05]  /*2c50*/  BSYNC.RECONVERGENT B0 ;  /* 0x0000000000007941 */ /* 0x000fea0003800200 */
.L_x_38:
        /* <DEDUP_REMOVED lines=29> */
[----:B------:R-:W-:-:S03]  /*2e30*/  @!P2 IMAD.MOV.U32 R0, RZ, RZ, RZ ;  /* 0x000000ffff00a224 */ /* 0x000fc600078e00ff */
[----:B------:R-:W-:-:S10]  /*2e40*/  DADD R4, RZ, -R6 ;  /* 0x00000000ff047229 */ /* 0x000fd40000000806 */
[----:B------:R-:W-:Y:S02]  /*2e50*/  FSEL R28, R6, R4, !P1 ;  /* 0x00000004061c7208 */ /* 0x000fe40004800000 */
[----:B------:R-:W-:Y:S01]  /*2e60*/  FSEL R29, R7, R5, !P1 ;  /* 0x00000005071d7208 */ /* 0x000fe20004800000 */
[----:B------:R-:W-:Y:S06]  /*2e70*/  @!P2 BRA `(.L_x_43) ;  /* 0x000000000058a947 */ /* 0x000fec0003800000 */
[----:B------:R-:W-:Y:S01]  /*2e80*/  UMOV UR6, 0x6dc9c883 ;  /* 0x6dc9c88300067882 */ /* 0x000fe20000000000 */
[----:B------:R-:W-:Y:S01]  /*2e90*/  UMOV UR7, 0x3fe45f30 ;  /* 0x3fe45f3000077882 */ /* 0x000fe20000000000 */
[C---:B------:R-:W-:Y:S02]  /*2ea0*/  DSETP.GE.AND P1, PT, |R20|.reuse, 2.14748364800000000000e+09, PT ;  /* 0x41e000001400742a */ /* 0x040fe40003f26200 */
        /* <DEDUP_REMOVED lines=14> */
[----:B------:R-:W-:Y:S02]  /*2f90*/  MOV R14, R21 ;  /* 0x00000015000e7202 */ /* 0x000fe40000000f00 */
[----:B------:R-:W-:-:S07]  /*2fa0*/  MOV R16, 0x2fc0 ;  /* 0x00002fc000107802 */ /* 0x000fce0000000f00 */
[----:B------:R-:W-:Y:S05]  /*2fb0*/  CALL.REL.NOINC `($_Z6rotateiPdS_S_S_iPiS0_$__internal_trig_reduction_slowpathd) ;  /* 0x0000004c00e87944 */ /* 0x000fea0003c00000 */
[----:B------:R-:W-:Y:S02]  /*2fc0*/  IMAD.MOV.U32 R16, RZ, RZ, R14 ;  /* 0x000000ffff107224 */ /* 0x000fe400078e000e */
[----:B------:R-:W-:-:S07]  /*2fd0*/  IMAD.MOV.U32 R17, RZ, RZ, R15 ;  /* 0x000000ffff117224 */ /* 0x000fce00078e000f */
.L_x_43:
[----:B------:R-:W-:Y:S05]  /*2fe0*/  BSYNC.RECONVERGENT B0 ;  /* 0x0000000000007941 */ /* 0x000fea0003800200 */
.L_x_42:
        /* <DEDUP_REMOVED lines=10> */
[----:B------:R-:W-:Y:S01]  /*3090*/  DMUL R28, R26, R28 ;  /* 0x0000001c1a1c7228 */ /* 0x000fe20000000000 */
        /* <DEDUP_REMOVED lines=19> */
[----:B------:R-:W-:-:S11]  /*31d0*/  DMUL R26, R26, R4 ;  /* 0x000000041a1a7228 */ /* 0x000fd60000000000 */
.L_x_12:
[----:B0-----:R-:W-:Y:S01]  /*31e0*/  DFMA R4, -R28, R28, 1 ;  /* 0x3ff000001c04742b */ /* 0x001fe2000000011c */
[----:B------:R-:W-:Y:S01]  /*31f0*/  IMAD.MOV.U32 R6, RZ, RZ, 0x0 ;  /* 0x00000000ff067424 */ /* 0x000fe200078e00ff */
[----:B------:R-:W-:Y:S01]  /*3200*/  BSSY.RECONVERGENT B0, `(.L_x_44) ;  /* 0x0000018000007945 */ /* 0x000fe20003800200 */
[----:B------:R-:W-:-:S05]  /*3210*/  IMAD.MOV.U32 R7, RZ, RZ, 0x3fd80000 ;  /* 0x3fd80000ff077424 */ /* 0x000fca00078e00ff */
[----:B------:R-:W-:-:S08]  /*3220*/  DFMA R8, -R26, R26, R4 ;  /* 0x0000001a1a08722b */ /* 0x000fd00000000104 */
[----:B------:R-:W-:-:S06]  /*3230*/  DADD R38, -RZ, |R8| ;  /* 0x00000000ff267229 */ /* 0x000fcc0000000508 */
[----:B------:R-:W0:Y:S04]  /*3240*/  MUFU.RSQ64H R31, R39 ;  /* 0x00000027001f7308 */ /* 0x000e280000001c00 */
[----:B------:R-:W-:-:S05]  /*3250*/  VIADD R30, R39, 0xfcb00000 ;  /* 0xfcb00000271e7836 */ /* 0x000fca0000000000 */
[----:B------:R-:W-:Y:S01]  /*3260*/  ISETP.GE.U32.AND P1, PT, R30, 0x7ca00000, PT ;  /* 0x7ca000001e00780c */ /* 0x000fe20003f26070 */
[----:B0-----:R-:W-:-:S08]  /*3270*/  DMUL R4, R30, R30 ;  /* 0x0000001e1e047228 */ /* 0x001fd00000000000 */
[----:B------:R-:W-:-:S08]  /*3280*/  DFMA R4, |R8|, -R4, 1 ;  /* 0x3ff000000804742b */ /* 0x000fd00000000a04 */
[----:B------:R-:W-:Y:S02]  /*3290*/  DFMA R6, R4, R6, 0.5 ;  /* 0x3fe000000406742b */ /* 0x000fe40000000006 */
[----:B------:R-:W-:-:S08]  /*32a0*/  DMUL R4, R30, R4 ;  /* 0x000000041e047228 */ /* 0x000fd00000000000 */
[----:B------:R-:W-:-:S08]  /*32b0*/  DFMA R34, R6, R4, R30 ;  /* 0x000000040622722b */ /* 0x000fd0000000001e */
[----:B------:R-:W-:Y:S02]  /*32c0*/  DMUL R36, |R8|, R34 ;  /* 0x0000002208247228 */ /* 0x000fe40000000200 */
[----:B------:R-:W-:Y:S02]  /*32d0*/  VIADD R5, R35, 0xfff00000 ;  /* 0xfff0000023057836 */ /* 0x000fe40000000000 */
[----:B------:R-:W-:-:S04]  /*32e0*/  IMAD.MOV.U32 R4, RZ, RZ, R34 ;  /* 0x000000ffff047224 */ /* 0x000fc800078e0022 */
[----:B------:R-:W-:-:S08]  /*32f0*/  DFMA R32, R36, -R36, |R8| ;  /* 0x800000242420722b */ /* 0x000fd00000000408 */
        /* <DEDUP_REMOVED lines=8> */
.L_x_45:
[----:B------:R-:W-:Y:S05]  /*3380*/  BSYNC.RECONVERGENT B0 ;  /* 0x0000000000007941 */ /* 0x000fea0003800200 */
.L_x_44:
[----:B------:R-:W0:Y:S02]  /*3390*/  LDC.64 R4, c[0x4][0x18] ;  /* 0x01000600ff047b82 */ /* 0x000e240000000a00 */
[----:B0-----:R-:W2:Y:S01]  /*33a0*/  LDG.E R4, desc[UR4][R4.64] ;  /* 0x0000000404047981 */ /* 0x001ea2000c1e1900 */
[----:B------:R-:W-:Y:S02]  /*33b0*/  IMAD.MOV.U32 R20, RZ, RZ, 0x0 ;  /* 0x00000000ff147424 */ /* 0x000fe400078e00ff */
[----:B------:R-:W-:Y:S01]  /*33c0*/  IMAD.MOV.U32 R21, RZ, RZ, 0x40240000 ;  /* 0x40240000ff157424 */ /* 0x000fe200078e00ff */
[----:B--2---:R-:W-:-:S13]  /*33d0*/  ISETP.GT.AND P1, PT, R4, 0x2, PT ;  /* 0x000000020400780c */ /* 0x004fda0003f24270 */
[----:B------:R-:W-:Y:S05]  /*33e0*/  @P1 BRA `(.L_x_46) ;  /* 0x0000000000601947 */ /* 0x000fea0003800000 */
[----:B------:R-:W-:-:S05]  /*33f0*/  VIMNMX.U32 R0, PT, PT, R4, 0x2, PT ;  /* 0x0000000204007848 */ /* 0x000fca0003fe0000 */
[----:B------:R-:W-:-:S04]  /*3400*/  IMAD.SHL.U32 R0, R0, 0x4, RZ ;  /* 0x0000000400007824 */ /* 0x000fc800078e00ff */
[----:B------:R-:W0:Y:S02]  /*3410*/  LDC R6, c[0x2][R0+0xc] ;  /* 0x0080030000067b82 */ /* 0x000e240000000800 */
[----:B0-----:R-:W-:-:S04]  /*3420*/  SHF.R.S32.HI R7, RZ, 0x1f, R6 ;  /* 0x0000001fff077819 */ /* 0x001fc80000011406 */
.L_x_112:
[----:B------:R-:W-:Y:S05]  /*3430*/  BRX R6 -0x3440                                                                   (*"BRANCH_TARGETS .L_x_113,.L_x_114,.L_x_115"*) ;  /* 0xffffffc806f07949 */ /* 0x000fea000383ffff */
.L_x_114:
[----:B------:R-:W0:Y:S02]  /*3440*/  LDC.64 R6, c[0x4][0x30] ;  /* 0x01000c00ff067b82 */ /* 0x000e240000000a00 */
[----:B0-----:R-:W2:Y:S01]  /*3450*/  LDG.E.64 R6, desc[UR4][R6.64] ;  /* 0x0000000406067981 */ /* 0x001ea2000c1e1b00 */
[----:B------:R-:W-:Y:S01]  /*3460*/  DSETP.GT.AND P2, PT, R24, 1, PT ;  /* 0x3ff000001800742a */ /* 0x000fe20003f44000 */
[----:B------:R-:W-:Y:S01]  /*3470*/  IMAD.MOV.U32 R5, RZ, RZ, R3 ;  /* 0x000000ffff057224 */ /* 0x000fe200078e0003 */
[----:B------:R-:W-:Y:S01]  /*3480*/  CS2R R20, SRZ ;  /* 0x0000000000147805 */ /* 0x000fe2000001ff00 */
[----:B--2---:R-:W-:-:S06]  /*3490*/  DSETP.GEU.AND P1, PT, |R22|, R6, PT ;  /* 0x000000061600722a */ /* 0x004fcc0003f2e200 */
[----:B------:R-:W-:-:S04]  /*34a0*/  FSEL R18, RZ, 1.875, P1 ;  /* 0x3ff00000ff127808 */ /* 0x000fc80000800000 */
[----:B------:R-:W-:Y:S01]  /*34b0*/  FSEL R19, R18, RZ, !P2 ;  /* 0x000000ff12137208 */ /* 0x000fe20005000000 */
[----:B------:R-:W-:Y:S01]  /*34c0*/  IMAD.MOV.U32 R18, RZ, RZ, RZ ;  /* 0x000000ffff127224 */ /* 0x000fe200078e00ff */
[----:B------:R-:W-:Y:S06]  /*34d0*/  BRA `(.L_x_47) ;  /* 0x0000000000687947 */ /* 0x000fec0003800000 */
.L_x_113:
[----:B------:R-:W0:Y:S02]  /*34e0*/  LDC.64 R6, c[0x4][0x30] ;  /* 0x01000c00ff067b82 */ /* 0x000e240000000a00 */
[----:B0-----:R-:W2:Y:S01]  /*34f0*/  LDG.E.64 R6, desc[UR4][R6.64] ;  /* 0x0000000406067981 */ /* 0x001ea2000c1e1b00 */
[----:B------:R-:W-:Y:S01]  /*3500*/  CS2R R20, SRZ ;  /* 0x0000000000147805 */ /* 0x000fe2000001ff00 */
[----:B------:R-:W-:Y:S01]  /*3510*/  IMAD.MOV.U32 R18, RZ, RZ, RZ ;  /* 0x000000ffff127224 */ /* 0x000fe200078e00ff */
[----:B--2---:R-:W-:-:S06]  /*3520*/  DSETP.GEU.AND P1, PT, |R22|, R6, PT ;  /* 0x000000061600722a */ /* 0x004fcc0003f2e200 */
[----:B------:R-:W-:-:S06]  /*3530*/  DSETP.LEU.AND P1, PT, R24, 1, !P1 ;  /* 0x3ff000001800742a */ /* 0x000fcc0004f2b000 */
[----:B------:R-:W-:Y:S02]  /*3540*/  FSEL R19, RZ, 1.875, !P1 ;  /* 0x3ff00000ff137808 */ /* 0x000fe40004800000 */
[----:B------:R-:W-:Y:S01]  /*3550*/  SEL R5, R3, 0x1, !P1 ;  /* 0x0000000103057807 */ /* 0x000fe20004800000 */
[----:B------:R-:W-:Y:S06]  /*3560*/  BRA `(.L_x_47) ;  /* 0x0000000000447947 */ /* 0x000fec0003800000 */
.L_x_46:
[----:B------:R-:W-:-:S13]  /*3570*/  ISETP.NE.AND P1, PT, R4, 0x3, PT ;  /* 0x000000030400780c */ /* 0x000fda0003f25270 */
[----:B------:R-:W-:Y:S05]  /*3580*/  @!P1 BRA `(.L_x_48) ;  /* 0x0000000000249947 */ /* 0x000fea0003800000 */
[----:B------:R-:W-:Y:S01]  /*3590*/  ISETP.NE.AND P1, PT, R4, 0x9, PT ;  /* 0x000000090400780c */ /* 0x000fe20003f25270 */
[----:B------:R-:W-:Y:S02]  /*35a0*/  IMAD.MOV.U32 R5, RZ, RZ, R3 ;  /* 0x000000ffff057224 */ /* 0x000fe400078e0003 */
[----:B------:R-:W-:Y:S02]  /*35b0*/  IMAD.MOV.U32 R18, RZ, RZ, 0x0 ;  /* 0x00000000ff127424 */ /* 0x000fe400078e00ff */
[----:B------:R-:W-:-:S08]  /*35c0*/  IMAD.MOV.U32 R19, RZ, RZ, 0x40240000 ;  /* 0x40240000ff137424 */ /* 0x000fd000078e00ff */
[----:B------:R-:W-:Y:S05]  /*35d0*/  @!P1 BRA `(.L_x_47) ;  /* 0x0000000000289947 */ /* 0x000fea0003800000 */
.L_x_115:
[----:B------:R-:W-:Y:S01]  /*35e0*/  IMAD.MOV.U32 R5, RZ, RZ, R3 ;  /* 0x000000ffff057224 */ /* 0x000fe200078e0003 */
[----:B------:R-:W-:Y:S02]  /*35f0*/  CS2R R20, SRZ ;  /* 0x0000000000147805 */ /* 0x000fe4000001ff00 */
[----:B------:R-:W-:Y:S01]  /*3600*/  CS2R R18, SRZ ;  /* 0x0000000000127805 */ /* 0x000fe2000001ff00 */
[----:B------:R-:W-:Y:S06]  /*3610*/  BRA `(.L_x_47) ;  /* 0x0000000000187947 */ /* 0x000fec0003800000 */
.L_x_48:
[----:B------:R-:W-:Y:S01]  /*3620*/  DSETP.GT.AND P1, PT, R24, 1, PT ;  /* 0x3ff000001800742a */ /* 0x000fe20003f24000 */
[----:B------:R-:W-:Y:S02]  /*3630*/  IMAD.MOV.U32 R20, RZ, RZ, RZ ;  /* 0x000000ffff147224 */ /* 0x000fe400078e00ff */
[----:B------:R-:W-:Y:S02]  /*3640*/  IMAD.MOV.U32 R5, RZ, RZ, R3 ;  /* 0x000000ffff057224 */ /* 0x000fe400078e0003 */
[----:B------:R-:W-:Y:S01]  /*3650*/  IMAD.MOV.U32 R18, RZ, RZ, R20 ;  /* 0x000000ffff127224 */ /* 0x000fe200078e0014 */
[----:B------:R-:W-:-:S05]  /*3660*/  FSEL R21, RZ, 2.5625, P1 ;  /* 0x40240000ff157808 */ /* 0x000fca0000800000 */
[----:B------:R-:W-:-:S07]  /*3670*/  IMAD.MOV.U32 R19, RZ, RZ, R21 ;  /* 0x000000ffff137224 */ /* 0x000fce00078e0015 */
.L_x_47:
[----:B------:R-:W0:Y:S01]  /*3680*/  LDC R0, c[0x0][0x380] ;  /* 0x0000e000ff007b82 */ /* 0x000e220000000800 */
[----:B------:R-:W-:Y:S01]  /*3690*/  ISETP.NE.AND P1, PT, R5, RZ, PT ;  /* 0x000000ff0500720c */ /* 0x000fe20003f25270 */
[----:B------:R-:W1:Y:S01]  /*36a0*/  LDCU UR6, c[0x0][0x380] ;  /* 0x00007000ff0677ac */ /* 0x000e620008000800 */
[----:B------:R-:W-:Y:S01]  /*36b0*/  BSSY B0, `(.L_x_49) ;  /* 0x00003e3000007945 */ /* 0x000fe20003800000 */
[----:B------:R-:W-:Y:S02]  /*36c0*/  IMAD.MOV.U32 R10, RZ, RZ, R28 ;  /* 0x000000ffff0a7224 */ /* 0x000fe400078e001c */
[----:B------:R-:W-:Y:S02]  /*36d0*/  IMAD.MOV.U32 R11, RZ, RZ, R29 ;  /* 0x000000ffff0b7224 */ /* 0x000fe400078e001d */
[----:B------:R-:W-:Y:S02]  /*36e0*/  IMAD.MOV.U32 R44, RZ, RZ, R26 ;  /* 0x000000ffff2c7224 */ /* 0x000fe400078e001a */
[----:B------:R-:W-:-:S04]  /*36f0*/  IMAD.MOV.U32 R45, RZ, RZ, R27 ;  /* 0x000000ffff2d7224 */ /* 0x000fc800078e001b */
[----:B------:R-:W-:-:S06]  /*3700*/  DSETP.GT.AND P1, PT, R24, 1, P1 ;  /* 0x3ff000001800742a */ /* 0x000fcc0000f24000 */
[----:B0-----:R-:W-:-:S13]  /*3710*/  ISETP.LT.OR P1, PT, R0, 0x1, P1 ;  /* 0x000000010000780c */ /* 0x001fda0000f21670 */
[----:B-1----:R-:W-:Y:S05]  /*3720*/  @P1 BRA `(.L_x_50) ;  /* 0x0000003c006c1947 */ /* 0x002fea0003800000 */
[----:B------:R-:W0:Y:S08]  /*3730*/  LDC.64 R16, c[0x4][0x68] ;  /* 0x01001a00ff107b82 */ /* 0x000e300000000a00 */
[----:B------:R-:W1:Y:S01]  /*3740*/  LDC.64 R14, c[0x4][0x60] ;  /* 0x01001800ff0e7b82 */ /* 0x000e620000000a00 */
[----:B0-----:R-:W5:Y:S04]  /*3750*/  LDG.E.64 R16, desc[UR4][R16.64] ;  /* 0x0000000410107981 */ /* 0x001f68000c1e1b00 */
[----:B-1----:R-:W5:Y:S01]  /*3760*/  LDG.E.64 R14, desc[UR4][R14.64] ;  /* 0x000000040e0e7981 */ /* 0x002f62000c1e1b00 */
[----:B------:R-:W-:Y:S01]  /*3770*/  DADD R12, -RZ, -R22 ;  /* 0x00000000ff0c7229 */ /* 0x000fe20000000916 */
[----:B------:R-:W-:Y:S01]  /*3780*/  IMAD.MOV.U32 R6, RZ, RZ, RZ ;  /* 0x000000ffff067224 */ /* 0x000fe200078e00ff */
[----:B------:R-:W-:Y:S01]  /*3790*/  MOV R44, R26 ;  /* 0x0000001a002c7202 */ /* 0x000fe20000000f00 */
[----:B------:R-:W-:-:S02]  /*37a0*/  IMAD.MOV.U32 R7, RZ, RZ, R4 ;  /* 0x000000ffff077224 */ /* 0x000fc400078e0004 */
[----:B------:R-:W-:Y:S02]  /*37b0*/  IMAD.MOV.U32 R8, RZ, RZ, RZ ;  /* 0x000000ffff087224 */ /* 0x000fe400078e00ff */
[----:B------:R-:W-:Y:S02]  /*37c0*/  IMAD.MOV.U32 R45, RZ, RZ, R27 ;  /* 0x000000ffff2d7224 */ /* 0x000fe400078e001b */
[----:B------:R-:W-:Y:S02]  /*37d0*/  IMAD.MOV.U32 R10, RZ, RZ, R28 ;  /* 0x000000ffff0a7224 */ /* 0x000fe400078e001c */
[----:B------:R-:W-:-:S07]  /*37e0*/  IMAD.MOV.U32 R11, RZ, RZ, R29 ;  /* 0x000000ffff0b7224 */ /* 0x000fce00078e001d */
.L_x_89:
[----:B------:R-:W0:Y:S02]  /*37f0*/  LDC.64 R34, c[0x4][0x70] ;  /* 0x01001c00ff227b82 */ /* 0x000e240000000a00 */
[----:B0-----:R-:W2:Y:S01]  /*3800*/  LDG.E R34, desc[UR4][R34.64] ;  /* 0x0000000422227981 */ /* 0x001ea2000c1e1900 */
[----:B------:R-:W-:Y:S01]  /*3810*/  ISETP.EQ.AND P2, PT, R6, RZ, PT ;  /* 0x000000ff0600720c */ /* 0x000fe20003f42270 */
[C---:B-----5:R-:W-:Y:S01]  /*3820*/  DMUL R30, R14.reuse, R44 ;  /* 0x0000002c0e1e7228 */ /* 0x060fe20000000000 */
[----:B------:R-:W-:Y:S05]  /*3830*/  YIELD ;  /* 0x0000000000007946 */ /* 0x000fea0003800000 */
[-C--:B------:R-:W-:Y:S01]  /*3840*/  DMUL R32, R14, R10.reuse ;  /* 0x0000000a0e207228 */ /* 0x080fe20000000000 */
[----:B------:R-:W-:Y:S01]  /*3850*/  BSSY.RECONVERGENT B2, `(.L_x_51) ;  /* 0x00001dd000027945 */ /* 0x000fe20003800200 */
[----:B------:R-:W-:-:S06]  /*3860*/  DFMA R10, R16, R10, -R30 ;  /* 0x0000000a100a722b */ /* 0x000fcc000000081e */
[----:B------:R-:W-:Y:S01]  /*3870*/  DFMA R44, R16, R44, R32 ;  /* 0x0000002c102c722b */ /* 0x000fe20000000020 */
[----:B--2---:R-:W-:-:S13]  /*3880*/  ISETP.NE.AND P1, PT, R34, RZ, PT ;  /* 0x000000ff2200720c */ /* 0x004fda0003f25270 */
[----:B------:R-:W-:Y:S05]  /*3890*/  @P1 BRA P2, `(.L_x_52) ;  /* 0x0000001c00601947 */ /* 0x000fea0001000000 */
[----:B------:R-:W0:Y:S08]  /*38a0*/  LDC.64 R34, c[0x4][0x40] ;  /* 0x01001000ff227b82 */ /* 0x000e300000000a00 */
[----:B------:R-:W1:Y:S01]  /*38b0*/  LDC.64 R32, c[0x4][0x48] ;  /* 0x01001200ff207b82 */ /* 0x000e620000000a00 */
[----:B0-----:R-:W2:Y:S04]  /*38c0*/  LDG.E.64 R34, desc[UR4][R34.64] ;  /* 0x0000000422227981 */ /* 0x001ea8000c1e1b00 */
[----:B-1----:R-:W3:Y:S01]  /*38d0*/  LDG.E.64 R32, desc[UR4][R32.64] ;  /* 0x0000000420207981 */ /* 0x002ee2000c1e1b00 */
[----:B------:R-:W-:Y:S01]  /*38e0*/  ISETP.GT.AND P2, PT, R7, 0x6, PT ;  /* 0x000000060700780c */ /* 0x000fe20003f44270 */
[----:B--2---:R-:W-:-:S02]  /*38f0*/  DMUL R30, R10, R34 ;  /* 0x000000220a1e7228 */ /* 0x004fc40000000000 */
[----:B------:R-:W-:-:S06]  /*3900*/  DMUL R36, R12, R34 ;  /* 0x000000220c247228 */ /* 0x000fcc0000000000 */
[-C--:B---3--:R-:W-:Y:S02]  /*3910*/  DFMA R30, R12, R32.reuse, -R30 ;  /* 0x000000200c1e722b */ /* 0x088fe4000000081e */
[----:B------:R-:W-:-:S06]  /*3920*/  DFMA R36, R10, R32, R36 ;  /* 0x000000200a24722b */ /* 0x000fcc0000000024 */
[----:B------:R-:W-:Y:S02]  /*3930*/  DMUL R12, R12, R30 ;  /* 0x0000001e0c0c7228 */ /* 0x000fe40000000000 */
[----:B------:R-:W-:Y:S02]  /*3940*/  DADD R10, -RZ, -R36 ;  /* 0x00000000ff0a7229 */ /* 0x000fe40000000924 */
[----:B------:R-:W-:-:S04]  /*3950*/  DADD R38, -RZ, -R30 ;  /* 0x00000000ff267229 */ /* 0x000fc8000000091e */
[----:B------:R-:W-:-:S06]  /*3960*/  DSETP.GEU.AND P1, PT, R12, RZ, PT ;  /* 0x000000ff0c00722a */ /* 0x000fcc0003f2e000 */
[----:B------:R-:W-:Y:S02]  /*3970*/  FSEL R10, R10, R36, !P1 ;  /* 0x000000240a0a7208 */ /* 0x000fe40004800000 */
[----:B------:R-:W-:Y:S02]  /*3980*/  FSEL R11, R11, R37, !P1 ;  /* 0x000000250b0b7208 */ /* 0x000fe40004800000 */
[----:B------:R-:W-:Y:S02]  /*3990*/  FSEL R12, R38, R30, !P1 ;  /* 0x0000001e260c7208 */ /* 0x000fe40004800000 */
[----:B------:R-:W-:Y:S02]  /*39a0*/  FSEL R13, R39, R31, !P1 ;  /* 0x0000001f270d7208 */ /* 0x000fe40004800000 */
[----:B------:R-:W-:Y:S01]  /*39b0*/  SEL R8, R8, 0x1, P1 ;  /* 0x0000000108087807 */ /* 0x000fe20000800000 */
[----:B------:R-:W-:Y:S06]  /*39c0*/  @P2 BRA `(.L_x_53) ;  /* 0x0000000c00e42947 */ /* 0x000fec0003800000 */
[----:B------:R-:W-:-:S13]  /*39d0*/  ISETP.GT.AND P1, PT, R7, 0x1, PT ;  /* 0x000000010700780c */ /* 0x000fda0003f24270 */
[----:B------:R-:W-:Y:S05]  /*39e0*/  @P1 BRA `(.L_x_54) ;  /* 0x0000000000601947 */ /* 0x000fea0003800000 */
[----:B------:R-:W-:-:S05]  /*39f0*/  VIMNMX.U32 R0, PT, PT, R7, 0x2, PT ;  /* 0x0000000207007848 */ /* 0x000fca0003fe0000 */
[----:B------:R-:W-:-:S04]  /*3a00*/  IMAD.SHL.U32 R0, R0, 0x4, RZ ;  /* 0x0000000400007824 */ /* 0x000fc800078e00ff */
[----:B------:R-:W0:Y:S02]  /*3a10*/  LDC R32, c[0x2][R0+0x18] ;  /* 0x0080060000207b82 */ /* 0x000e240000000800 */
[----:B0-----:R-:W-:-:S04]  /*3a20*/  SHF.R.S32.HI R33, RZ, 0x1f, R32 ;  /* 0x0000001fff217819 */ /* 0x001fc80000011420 */
.L_x_116:
[----:B------:R-:W-:Y:S05]  /*3a30*/  BRX R32 -0x3a40                                                                  (*"BRANCH_TARGETS .L_x_117,.L_x_118,.L_x_52"*) ;  /* 0xffffffc420707949 */ /* 0x000fea000383ffff */
.L_x_118:
[----:B------:R-:W0:Y:S02]  /*3a40*/  LDC.64 R32, c[0x4][0x30] ;  /* 0x01000c00ff207b82 */ /* 0x000e240000000a00 */
[----:B0-----:R-:W2:Y:S01]  /*3a50*/  LDG.E.64 R32, desc[UR4][R32.64] ;  /* 0x0000000420207981 */ /* 0x001ea2000c1e1b00 */
[----:B------:R-:W-:Y:S01]  /*3a60*/  DADD R34, R20, 1 ;  /* 0x3ff0000014227429 */ /* 0x000fe20000000000 */
[----:B------:R-:W-:Y:S01]  /*3a70*/  IMAD.MOV.U32 R7, RZ, RZ, 0x1 ;  /* 0x00000001ff077424 */ /* 0x000fe200078e00ff */
[----:B--2---:R-:W-:-:S08]  /*3a80*/  DSETP.GEU.AND P0, PT, |R30|, R32, PT ;  /* 0x000000201e00722a */ /* 0x004fd00003f0e200 */
[----:B------:R-:W-:Y:S02]  /*3a90*/  FSEL R20, R34, R20, !P0 ;  /* 0x0000001422147208 */ /* 0x000fe40004000000 */
[----:B------:R-:W-:Y:S01]  /*3aa0*/  FSEL R21, R35, R21, !P0 ;  /* 0x0000001523157208 */ /* 0x000fe20004000000 */
[----:B------:R-:W-:Y:S06]  /*3ab0*/  BRA `(.L_x_52) ;  /* 0x0000001800d87947 */ /* 0x000fec0003800000 */
.L_x_117:
[----:B------:R-:W0:Y:S02]  /*3ac0*/  LDC.64 R34, c[0x4][0x30] ;  /* 0x01000c00ff227b82 */ /* 0x000e240000000a00 */
[----:B0-----:R-:W2:Y:S01]  /*3ad0*/  LDG.E.64 R34, desc[UR4][R34.64] ;  /* 0x0000000422227981 */ /* 0x001ea2000c1e1b00 */
[----:B------:R-:W-:Y:S02]  /*3ae0*/  VIADD R32, R6, 0x1 ;  /* 0x0000000106207836 */ /* 0x000fe40000000000 */
[----:B------:R-:W-:-:S04]  /*3af0*/  IMAD.MOV.U32 R7, RZ, RZ, RZ ;  /* 0x000000ffff077224 */ /* 0x000fc800078e00ff */
[----:B------:R-:W0:Y:S01]  /*3b00*/  I2F.F64.U32 R32, R32 ;  /* 0x0000002000207312 */ /* 0x000e220000201800 */
[----:B--2---:R-:W-:-:S06]  /*3b10*/  DSETP.LT.AND P0, PT, |R30|, R34, P0 ;  /* 0x000000221e00722a */ /* 0x004fcc0000701200 */
[----:B0-----:R-:W-:Y:S02]  /*3b20*/  FSEL R20, R32, R20, P0 ;  /* 0x0000001420147208 */ /* 0x001fe40000000000 */
[----:B------:R-:W-:Y:S02]  /*3b30*/  FSEL R21, R33, R21, P0 ;  /* 0x0000001521157208 */ /* 0x000fe40000000000 */
[----:B------:R-:W-:Y:S02]  /*3b40*/  SEL R3, R3, 0x1, !P0 ;  /* 0x0000000103037807 */ /* 0x000fe40004000000 */
[----:B------:R-:W-:Y:S01]  /*3b50*/  SEL R5, R5, 0x1, !P0 ;  /* 0x0000000105057807 */ /* 0x000fe20004000000 */
[----:B------:R-:W-:Y:S06]  /*3b60*/  BRA `(.L_x_52) ;  /* 0x0000001800ac7947 */ /* 0x000fec0003800000 */
.L_x_54:
[----:B------:R-:W-:-:S05]  /*3b70*/  IMAD.MOV.U32 R0, RZ, RZ, -0x2 ;  /* 0xfffffffeff007424 */ /* 0x000fca00078e00ff */
[----:B------:R-:W-:-:S05]  /*3b80*/  VIADDMNMX.U32 R0, R7, R0, 0x3, PT ;  /* 0x0000000307007446 */ /* 0x000fca0003800000 */
[----:B------:R-:W-:-:S04]  /*3b90*/  IMAD.SHL.U32 R0, R0, 0x4, RZ ;  /* 0x0000000400007824 */ /* 0x000fc800078e00ff */
[----:B------:R-:W0:Y:S02]  /*3ba0*/  LDC R32, c[0x2][R0+0x24] ;  /* 0x0080090000207b82 */ /* 0x000e240000000800 */
[----:B0-----:R-:W-:-:S04]  /*3bb0*/  SHF.R.S32.HI R33, RZ, 0x1f, R32 ;  /* 0x0000001fff217819 */ /* 0x001fc80000011420 */
.L_x_120:
[----:B------:R-:W-:Y:S05]  /*3bc0*/  BRX R32 -0x3bd0                                                                  (*"BRANCH_TARGETS .L_x_121,.L_x_122,.L_x_123,.L_x_52"*) ;  /* 0xffffffc4200c7949 */ /* 0x000fea000383ffff */
.L_x_123:
[----:B------:R-:W-:Y:S01]  /*3bd0*/  DADD R32, -RZ, |R30| ;  /* 0x00000000ff207229 */ /* 0x000fe2000000051e */
[----:B------:R-:W-:Y:S09]  /*3be0*/  BSSY.RECONVERGENT B1, `(.L_x_55) ;  /* 0x0000072000017945 */ /* 0x000ff20003800200 */
        /* <DEDUP_REMOVED lines=42> */
[----:B------:R-:W-:Y:S01]  /*3e90*/  DFMA R30, |R30|, R34, |R30| ;  /* 0x000000221e1e722b */ /* 0x000fe2000000061e */
[----:B------:R-:W-:Y:S10]  /*3ea0*/  BRA `(.L_x_57) ;  /* 0x0000000400147947 */ /* 0x000ff40003800000 */
.L_x_56:
[----:B------:R-:W-:Y:S01]  /*3eb0*/  IMAD.MOV.U32 R32, RZ, RZ, 0x0 ;  /* 0x00000000ff207424 */ /* 0x000fe200078e00ff */
[----:B------:R-:W-:Y:S01]  /*3ec0*/  UMOV UR8, 0xdc1895e9 ;  /* 0xdc1895e900087882 */ /* 0x000fe20000000000 */
[----:B------:R-:W-:Y:S01]  /*3ed0*/  IMAD.MOV.U32 R33, RZ, RZ, 0x3fe00000 ;  /* 0x3fe00000ff217424 */ /* 0x000fe200078e00ff */
[----:B------:R-:W-:Y:S01]  /*3ee0*/  UMOV UR9, 0x3fb0066b ;  /* 0x3fb0066b00097882 */ /* 0x000fe20000000000 */
[----:B------:R-:W-:Y:S01]  /*3ef0*/  UMOV UR10, 0x54442d18 ;  /* 0x54442d18000a7882 */ /* 0x000fe20000000000 */
[----:B------:R-:W-:-:S03]  /*3f00*/  UMOV UR11, 0x3fe921fb ;  /* 0x3fe921fb000b7882 */ /* 0x000fc60000000000 */
[----:B------:R-:W-:Y:S01]  /*3f10*/  DFMA R30, |R30|, -R32, 0.5 ;  /* 0x3fe000001e1e742b */ /* 0x000fe20000000a20 */
[----:B------:R-:W-:Y:S02]  /*3f20*/  IMAD.MOV.U32 R32, RZ, RZ, 0x180754af ;  /* 0x180754afff207424 */ /* 0x000fe400078e00ff */
[----:B------:R-:W-:-:S05]  /*3f30*/  IMAD.MOV.U32 R33, RZ, RZ, 0x3fb3823b ;  /* 0x3fb3823bff217424 */ /* 0x000fca00078e00ff */
[C---:B------:R-:W-:Y:S02]  /*3f40*/  DSETP.NE.AND P0, PT, R30.reuse, RZ, PT ;  /* 0x000000ff1e00722a */ /* 0x040fe40003f05000 */
[----:B------:R-:W-:Y:S01]  /*3f50*/  DFMA R32, R30, UR8, -R32 ;  /* 0x000000081e207c2b */ /* 0x000fe20008000820 */
[----:B------:R-:W-:Y:S01]  /*3f60*/  UMOV UR8, 0xcc2f79ae ;  /* 0xcc2f79ae00087882 */ /* 0x000fe20000000000 */
[----:B------:R-:W-:Y:S01]  /*3f70*/  UMOV UR9, 0x3fb11e52 ;  /* 0x3fb11e5200097882 */ /* 0x000fe20000000000 */
[----:B------:R-:W-:-:S05]  /*3f80*/  ISETP.GE.AND P1, PT, R31, RZ, PT ;  /* 0x000000ff1f00720c */ /* 0x000fca0003f26270 */
[----:B------:R-:W-:Y:S01]  /*3f90*/  DFMA R34, R30, R32, UR8 ;  /* 0x000000081e227e2b */ /* 0x000fe20008000020 */
[----:B------:R-:W-:Y:S01]  /*3fa0*/  UMOV UR8, 0x3526861b ;  /* 0x3526861b00087882 */ /* 0x000fe20000000000 */
[----:B------:R-:W-:Y:S01]  /*3fb0*/  UMOV UR9, 0x3f924eaf ;  /* 0x3f924eaf00097882 */ /* 0x000fe20000000000 */
[----:B------:R-:W0:Y:S01]  /*3fc0*/  MUFU.RSQ64H R33, R31 ;  /* 0x0000001f00217308 */ /* 0x000e220000001c00 */
[----:B------:R-:W-:-:S04]  /*3fd0*/  IMAD.MOV.U32 R32, RZ, RZ, RZ ;  /* 0x000000ffff207224 */ /* 0x000fc800078e00ff */
[----:B------:R-:W-:Y:S01]  /*3fe0*/  DFMA R34, R30, R34, -UR8 ;  /* 0x800000081e227e2b */ /* 0x000fe20008000022 */
        /* <DEDUP_REMOVED lines=8> */
[----:B------:R-:W-:Y:S01]  /*4070*/  UMOV UR9, 0x3f8d0af9 ;  /* 0x3f8d0af900097882 */ /* 0x000fe20000000000 */
[----:B------:R-:W-:Y:S01]  /*4080*/  VIADD R35, R33, 0xfff00000 ;  /* 0xfff0000021237836 */ /* 0x000fe20000000000 */
[----:B------:R-:W-:Y:S01]  /*4090*/  DFMA R38, R36, -R36, R30 ;  /* 0x800000242426722b */ /* 0x000fe2000000001e */
[----:B------:R-:W-:-:S03]  /*40a0*/  IMAD.MOV.U32 R34, RZ, RZ, RZ ;  /* 0x000000ffff227224 */ /* 0x000fc600078e00ff */
[----:B------:R-:W-:Y:S01]  /*40b0*/  DFMA R40, R30, R40, UR8 ;  /* 0x000000081e287e2b */ /* 0x000fe20008000028 */
[----:B------:R-:W-:Y:S01]  /*40c0*/  UMOV UR8, 0x34cf1c48 ;  /* 0x34cf1c4800087882 */ /* 0x000fe20000000000 */
[----:B------:R-:W-:Y:S02]  /*40d0*/  UMOV UR9, 0x3f91bf77 ;  /* 0x3f91bf7700097882 */ /* 0x000fe40000000000 */
[----:B------:R-:W-:-:S04]  /*40e0*/  DFMA R36, R34, R38, R36 ;  /* 0x000000262224722b */ /* 0x000fc80000000024 */
[----:B------:R-:W-:Y:S01]  /*40f0*/  DFMA R40, R30, R40, UR8 ;  /* 0x000000081e287e2b */ /* 0x000fe20008000028 */
[----:B------:R-:W-:Y:S01]  /*4100*/  UMOV UR8, 0x83144ef7 ;  /* 0x83144ef700087882 */ /* 0x000fe20000000000 */
[----:B------:R-:W-:Y:S02]  /*4110*/  UMOV UR9, 0x3f96e914 ;  /* 0x3f96e91400097882 */ /* 0x000fe40000000000 */
[----:B------:R-:W-:-:S04]  /*4120*/  DFMA R32, R32, -R36, 1 ;  /* 0x3ff000002020742b */ /* 0x000fc80000000824 */
[----:B------:R-:W-:Y:S01]  /*4130*/  DFMA R40, R30, R40, UR8 ;  /* 0x000000081e287e2b */ /* 0x000fe20008000028 */
[----:B------:R-:W-:Y:S01]  /*4140*/  UMOV UR8, 0xa4f9f81 ;  /* 0x0a4f9f8100087882 */ /* 0x000fe20000000000 */
[----:B------:R-:W-:Y:S02]  /*4150*/  UMOV UR9, 0x3f9f1c6e ;  /* 0x3f9f1c6e00097882 */ /* 0x000fe40000000000 */
[----:B------:R-:W-:Y:S02]  /*4160*/  DFMA R32, R34, R32, R34 ;  /* 0x000000202220722b */ /* 0x000fe40000000022 */
[----:B------:R-:W-:Y:S02]  /*4170*/  DFMA R34, R36, -R36, R30 ;  /* 0x800000242422722b */ /* 0x000fe4000000001e */
[----:B------:R-:W-:Y:S01]  /*4180*/  DFMA R40, R30, R40, UR8 ;  /* 0x000000081e287e2b */ /* 0x000fe20008000028 */
[----:B------:R-:W-:Y:S01]  /*4190*/  UMOV UR8, 0xc27fa92b ;  /* 0xc27fa92b00087882 */ /* 0x000fe20000000000 */
[----:B------:R-:W-:-:S04]  /*41a0*/  UMOV UR9, 0x3fa6db6d ;  /* 0x3fa6db6d00097882 */ /* 0x000fc80000000000 */
[----:B------:R-:W-:Y:S02]  /*41b0*/  DFMA R32, R32, R34, R36 ;  /* 0x000000222020722b */ /* 0x000fe40000000024 */
[----:B------:R-:W-:Y:S01]  /*41c0*/  DFMA R40, R30, R40, UR8 ;  /* 0x000000081e287e2b */ /* 0x000fe20008000028 */
[----:B------:R-:W-:Y:S01]  /*41d0*/  UMOV UR8, 0x3320f91b ;  /* 0x3320f91b00087882 */ /* 0x000fe20000000000 */
[----:B------:R-:W-:-:S06]  /*41e0*/  UMOV UR9, 0x3fb33333 ;  /* 0x3fb3333300097882 */ /* 0x000fcc0000000000 */
[C---:B------:R-:W-:Y:S01]  /*41f0*/  DFMA R40, R30.reuse, R40, UR8 ;  /* 0x000000081e287e2b */ /* 0x040fe20008000028 */
[----:B------:R-:W-:Y:S01]  /*4200*/  FSEL R7, R32, RZ, P1 ;  /* 0x000000ff20077208 */ /* 0x000fe20000800000 */
[----:B------:R-:W-:Y:S01]  /*4210*/  UMOV UR8, 0x55555f4d ;  /* 0x55555f4d00087882 */ /* 0x000fe20000000000 */
[----:B------:R-:W-:Y:S01]  /*4220*/  FSEL R33, R33, -QNAN , P1 ;  /* 0xfff8000021217808 */ /* 0x000fe20000800000 */
[----:B------:R-:W-:Y:S01]  /*4230*/  UMOV UR9, 0x3fc55555 ;  /* 0x3fc5555500097882 */ /* 0x000fe20000000000 */
[----:B------:R-:W-:Y:S02]  /*4240*/  FSEL R32, R7, R30, P0 ;  /* 0x0000001e07207208 */ /* 0x000fe40000000000 */
[----:B------:R-:W-:Y:S01]  /*4250*/  FSEL R33, R33, R31, P0 ;  /* 0x0000001f21217208 */ /* 0x000fe20000000000 */
[----:B------:R-:W-:Y:S01]  /*4260*/  DFMA R40, R30, R40, UR8 ;  /* 0x000000081e287e2b */ /* 0x000fe20008000028 */
[----:B------:R-:W-:Y:S01]  /*4270*/  UMOV UR8, 0x33145c07 ;  /* 0x33145c0700087882 */ /* 0x000fe20000000000 */
[----:B------:R-:W-:-:S03]  /*4280*/  UMOV UR9, 0x3c91a626 ;  /* 0x3c91a62600097882 */ /* 0x000fc60000000000 */
[----:B------:R-:W-:-:S03]  /*4290*/  DMUL R32, R32, -2 ;  /* 0xc000000020207828 */ /* 0x000fc60000000000 */
[----:B------:R-:W-:-:S05]  /*42a0*/  DMUL R40, R30, R40 ;  /* 0x000000281e287228 */ /* 0x000fca0000000000 */
[----:B------:R-:W-:-:S03]  /*42b0*/  DADD R30, R32, UR10 ;  /* 0x0000000a201e7e29 */ /* 0x000fc60008000000 */
[----:B------:R-:W-:-:S08]  /*42c0*/  DFMA R40, R40, R32, UR8 ;  /* 0x0000000828287e2b */ /* 0x000fd00008000020 */
[----:B------:R-:W-:-:S08]  /*42d0*/  DADD R30, R40, R30 ;  /* 0x00000000281e7229 */ /* 0x000fd0000000001e */
[----:B------:R-:W-:-:S08]  /*42e0*/  DADD R30, R30, UR10 ;  /* 0x0000000a1e1e7e29 */ /* 0x000fd00008000000 */
[----:B------:R-:W-:-:S11]  /*42f0*/  DADD R30, -RZ, |R30| ;  /* 0x00000000ff1e7229 */ /* 0x000fd6000000051e */
.L_x_57:
[----:B------:R-:W-:Y:S05]  /*4300*/  BSYNC.RECONVERGENT B1 ;  /* 0x0000000000017941 */ /* 0x000fea0003800200 */
.L_x_55:
[----:B------:R-:W-:Y:S01]  /*4310*/  DADD R20, R20, R30 ;  /* 0x0000000014147229 */ /* 0x000fe2000000001e */
[----:B------:R-:W-:Y:S01]  /*4320*/  IMAD.MOV.U32 R7, RZ, RZ, 0x4 ;  /* 0x00000004ff077424 */ /* 0x000fe200078e00ff */
[----:B------:R-:W-:Y:S09]  /*4330*/  BRA `(.L_x_52) ;  /* 0x0000001000b87947 */ /* 0x000ff20003800000 */
.L_x_121:
[----:B------:R-:W-:Y:S01]  /*4340*/  DADD R30, R10, -R28 ;  /* 0x000000000a1e7229 */ /* 0x000fe2000000081c */
[----:B------:R-:W-:Y:S01]  /*4350*/  IMAD.MOV.U32 R34, RZ, RZ, 0x0 ;  /* 0x00000000ff227424 */ /* 0x000fe200078e00ff */
[----:B------:R-:W-:Y:S01]  /*4360*/  DADD R32, R44, -R26 ;  /* 0x000000002c207229 */ /* 0x000fe2000000081a */
[----:B------:R-:W-:Y:S01]  /*4370*/  IMAD.MOV.U32 R35, RZ, RZ, 0x3fd80000 ;  /* 0x3fd80000ff237424 */ /* 0x000fe200078e00ff */
[----:B------:R-:W-:Y:S01]  /*4380*/  DADD R38, R12, R22 ;  /* 0x000000000c267229 */ /* 0x000fe20000000016 */
[----:B------:R-:W-:Y:S03]  /*4390*/  BSSY.RECONVERGENT B3, `(.L_x_58) ;  /* 0x0000016000037945 */ /* 0x000fe60003800200 */
[----:B------:R-:W-:-:S08]  /*43a0*/  DMUL R30, R30, R30 ;  /* 0x0000001e1e1e7228 */ /* 0x000fd00000000000 */
[----:B------:R-:W-:-:S08]  /*43b0*/  DFMA R30, R32, R32, R30 ;  /* 0x00000020201e722b */ /* 0x000fd0000000001e */
[----:B------:R-:W-:-:S06]  /*43c0*/  DFMA R38, R38, R38, R30 ;  /* 0x000000262626722b */ /* 0x000fcc000000001e */
[----:B------:R-:W0:Y:S04]  /*43d0*/  MUFU.RSQ64H R31, R39 ;  /* 0x00000027001f7308 */ /* 0x000e280000001c00 */
[----:B------:R-:W-:-:S05]  /*43e0*/  VIADD R30, R39, 0xfcb00000 ;  /* 0xfcb00000271e7836 */ /* 0x000fca0000000000 */
[----:B------:R-:W-:Y:S01]  /*43f0*/  ISETP.GE.U32.AND P1, PT, R30, 0x7ca00000, PT ;  /* 0x7ca000001e00780c */ /* 0x000fe20003f26070 */
[----:B0-----:R-:W-:-:S08]  /*4400*/  DMUL R32, R30, R30 ;  /* 0x0000001e1e207228 */ /* 0x001fd00000000000 */
[----:B------:R-:W-:-:S08]  /*4410*/  DFMA R32, R38, -R32, 1 ;  /* 0x3ff000002620742b */ /* 0x000fd00000000820 */
[----:B------:R-:W-:Y:S02]  /*4420*/  DFMA R34, R32, R34, 0.5 ;  /* 0x3fe000002022742b */ /* 0x000fe40000000022 */
        /* <DEDUP_REMOVED lines=12> */
.L_x_59:
[----:B------:R-:W-:Y:S05]  /*44f0*/  BSYNC.RECONVERGENT B3 ;  /* 0x0000000000037941 */ /* 0x000fea0003800200 */
.L_x_58:
[----:B------:R-:W0:Y:S02]  /*4500*/  LDC.64 R30, c[0x4][0x30] ;  /* 0x01000c00ff1e7b82 */ /* 0x000e240000000a00 */
[----:B0-----:R-:W2:Y:S01]  /*4510*/  LDG.E.64 R30, desc[UR4][R30.64] ;  /* 0x000000041e1e7981 */ /* 0x001ea2000c1e1b00 */
[----:B------:R-:W-:Y:S02]  /*4520*/  VIADD R32, R6, 0x1 ;  /* 0x0000000106207836 */ /* 0x000fe40000000000 */
[----:B------:R-:W-:-:S04]  /*4530*/  IMAD.MOV.U32 R7, RZ, RZ, 0x2 ;  /* 0x00000002ff077424 */ /* 0x000fc800078e00ff */
[----:B------:R-:W0:Y:S01]  /*4540*/  I2F.F64.U32 R32, R32 ;  /* 0x0000002000207312 */ /* 0x000e220000201800 */
[----:B--2---:R-:W-:-:S06]  /*4550*/  DSETP.LT.AND P0, PT, R40, R30, P0 ;  /* 0x0000001e2800722a */ /* 0x004fcc0000701000 */
[----:B0-----:R-:W-:Y:S02]  /*4560*/  FSEL R20, R32, R20, P0 ;  /* 0x0000001420147208 */ /* 0x001fe40000000000 */
[----:B------:R-:W-:Y:S02]  /*4570*/  FSEL R21, R33, R21, P0 ;  /* 0x0000001521157208 */ /* 0x000fe40000000000 */
[----:B------:R-:W-:Y:S01]  /*4580*/  SEL R3, R3, 0x1, !P0 ;  /* 0x0000000103037807 */ /* 0x000fe20004000000 */
[----:B------:R-:W-:Y:S06]  /*4590*/  BRA `(.L_x_52) ;  /* 0x0000001000207947 */ /* 0x000fec0003800000 */
.L_x_122:
[----:B------:R-:W0:Y:S02]  /*45a0*/  LDC.64 R32, c[0x4][0x30] ;  /* 0x01000c00ff207b82 */ /* 0x000e240000000a00 */
[----:B0-----:R-:W2:Y:S01]  /*45b0*/  LDG.E.64 R32, desc[UR4][R32.64] ;  /* 0x0000000420207981 */ /* 0x001ea2000c1e1b00 */
[----:B------:R-:W-:Y:S01]  /*45c0*/  IMAD.MOV.U32 R7, RZ, RZ, 0x3 ;  /* 0x00000003ff077424 */ /* 0x000fe200078e00ff */
[----:B--2---:R-:W-:-:S14]  /*45d0*/  DSETP.GEU.OR P0, PT, |R30|, R32, !P0 ;  /* 0x000000201e00722a */ /* 0x004fdc000470e600 */
[----:B------:R-:W-:Y:S05]  /*45e0*/  @P0 BRA `(.L_x_52) ;  /* 0x00000010000c0947 */ /* 0x000fea0003800000 */
[----:B------:R-:W-:Y:S01]  /*45f0*/  DMUL R38, R10, R10 ;  /* 0x0000000a0a267228 */ /* 0x000fe20000000000 */
[----:B------:R-:W-:Y:S01]  /*4600*/  IMAD.MOV.U32 R34, RZ, RZ, 0x0 ;  /* 0x00000000ff227424 */ /* 0x000fe200078e00ff */
[----:B------:R-:W-:Y:S01]  /*4610*/  BSSY.RECONVERGENT B3, `(.L_x_60) ;  /* 0x0000015000037945 */ /* 0x000fe20003800200 */
[----:B------:R-:W-:-:S05]  /*4620*/  IMAD.MOV.U32 R35, RZ, RZ, 0x3fd80000 ;  /* 0x3fd80000ff237424 */ /* 0x000fca00078e00ff */
        /* <DEDUP_REMOVED lines=19> */
.L_x_61:
[----:B------:R-:W-:Y:S05]  /*4760*/  BSYNC.RECONVERGENT B3 ;  /* 0x0000000000037941 */ /* 0x000fea0003800200 */
.L_x_60:
[----:B------:R-:W0:Y:S01]  /*4770*/  MUFU.RCP64H R31, R41 ;  /* 0x00000029001f7308 */ /* 0x000e220000001800 */
[----:B------:R-:W-:Y:S01]  /*4780*/  MOV R30, 0x1 ;  /* 0x00000001001e7802 */ /* 0x000fe20000000f00 */
[----:B------:R-:W-:Y:S01]  /*4790*/  BSSY.RECONVERGENT B1, `(.L_x_62) ;  /* 0x0000015000017945 */ /* 0x000fe20003800200 */
[----:B------:R-:W-:-:S04]  /*47a0*/  FSETP.GEU.AND P1, PT, |R45|, 6.5827683646048100446e-37, PT ;  /* 0x036000002d00780b */ /* 0x000fc80003f2e200 */
[----:B0-----:R-:W-:-:S08]  /*47b0*/  DFMA R32, R30, -R40, 1 ;  /* 0x3ff000001e20742b */ /* 0x001fd00000000828 */
[----:B------:R-:W-:-:S08]  /*47c0*/  DFMA R32, R32, R32, R32 ;  /* 0x000000202020722b */ /* 0x000fd00000000020 */
[----:B------:R-:W-:-:S08]  /*47d0*/  DFMA R32, R30, R32, R30 ;  /* 0x000000201e20722b */ /* 0x000fd0000000001e */
[----:B------:R-:W-:-:S08]  /*47e0*/  DFMA R30, R32, -R40, 1 ;  /* 0x3ff00000201e742b */ /* 0x000fd00000000828 */
[----:B------:R-:W-:-:S08]  /*47f0*/  DFMA R30, R32, R30, R32 ;  /* 0x0000001e201e722b */ /* 0x000fd00000000020 */
[----:B------:R-:W-:-:S08]  /*4800*/  DMUL R32, R44, R30 ;  /* 0x0000001e2c207228 */ /* 0x000fd00000000000 */
[----:B------:R-:W-:-:S08]  /*4810*/  DFMA R34, R32, -R40, R44 ;  /* 0x800000282022722b */ /* 0x000fd0000000002c */
[----:B------:R-:W-:-:S10]  /*4820*/  DFMA R30, R30, R34, R32 ;  /* 0x000000221e1e722b */ /* 0x000fd40000000020 */
        /* <DEDUP_REMOVED lines=8> */
[----:B------:R-:W-:Y:S05]  /*48b0*/  CALL.REL.NOINC `($__internal_1_$__cuda_sm20_div_rn_f64_full) ;  /* 0x0000002c00907944 */ /* 0x000fea0003c00000 */
[----:B------:R-:W-:Y:S02]  /*48c0*/  IMAD.MOV.U32 R30, RZ, RZ, R40 ;  /* 0x000000ffff1e7224 */ /* 0x000fe400078e0028 */
[----:B------:R-:W-:-:S07]  /*48d0*/  IMAD.MOV.U32 R31, RZ, RZ, R41 ;  /* 0x000000ffff1f7224 */ /* 0x000fce00078e0029 */
.L_x_63:
[----:B------:R-:W-:Y:S05]  /*48e0*/  BSYNC.RECONVERGENT B1 ;  /* 0x0000000000017941 */ /* 0x000fea0003800200 */
.L_x_62:
[----:B------:R-:W-:Y:S01]  /*48f0*/  DADD R30, R30, 1 ;  /* 0x3ff000001e1e7429 */ /* 0x000fe20000000000 */
[----:B------:R-:W-:-:S07]  /*4900*/  IMAD.MOV.U32 R3, RZ, RZ, RZ ;  /* 0x000000ffff037224 */ /* 0x000fce00078e00ff */
[----:B------:R-:W-:-:S08]  /*4910*/  DMUL R30, R30, 0.5 ;  /* 0x3fe000001e1e7828 */ /* 0x000fd00000000000 */
[----:B------:R-:W-:-:S06]  /*4920*/  DSETP.GT.AND P0, PT, R30, R20, PT ;  /* 0x000000141e00722a */ /* 0x000fcc0003f04000 */
[----:B------:R-:W-:Y:S02]  /*4930*/  FSEL R20, R20, R30, P0 ;  /* 0x0000001e14147208 */ /* 0x000fe40000000000 */
[----:B------:R-:W-:Y:S01]  /*4940*/  FSEL R21, R21, R31, P0 ;  /* 0x0000001f15157208 */ /* 0x000fe20000000000 */
[----:B------:R-:W-:Y:S06]  /*4950*/  BRA `(.L_x_52) ;  /* 0x0000000c00307947 */ /* 0x000fec0003800000 */
.L_x_53:
[----:B------:R-:W-:-:S13]  /*4960*/  ISETP.GT.AND P1, PT, R7, 0x8, PT ;  /* 0x000000080700780c */ /* 0x000fda0003f24270 */
[----:B------:R-:W-:Y:S05]  /*4970*/  @P1 BRA `(.L_x_64) ;  /* 0x0000000000841947 */ /* 0x000fea0003800000 */
[----:B------:R-:W-:-:S05]  /*4980*/  IMAD.MOV.U32 R0, RZ, RZ, 0x2 ;  /* 0x00000002ff007424 */ /* 0x000fca00078e00ff */
[----:B------:R-:W-:-:S05]  /*4990*/  VIADDMNMX.U32 R0, R7, 0xfffffff9, R0, PT ;  /* 0xfffffff907007846 */ /* 0x000fca0003800000 */
[----:B------:R-:W-:-:S04]  /*49a0*/  IMAD.SHL.U32 R0, R0, 0x4, RZ ;  /* 0x0000000400007824 */ /* 0x000fc800078e00ff */
[----:B------:R-:W0:Y:S02]  /*49b0*/  LDC R32, c[0x2][R0+0x34] ;  /* 0x00800d0000207b82 */ /* 0x000e240000000800 */
[----:B0-----:R-:W-:-:S04]  /*49c0*/  SHF.R.S32.HI R33, RZ, 0x1f, R32 ;  /* 0x0000001fff217819 */ /* 0x001fc80000011420 */
.L_x_125:
[----:B------:R-:W-:Y:S05]  /*49d0*/  BRX R32 -0x49e0                                                                  (*"BRANCH_TARGETS .L_x_126,.L_x_127,.L_x_52"*) ;  /* 0xffffffb420887949 */ /* 0x000fea000383ffff */
.L_x_127:
[----:B------:R-:W0:Y:S02]  /*49e0*/  LDC.64 R32, c[0x4][0x30] ;  /* 0x01000c00ff207b82 */ /* 0x000e240000000a00 */
[----:B0-----:R-:W2:Y:S01]  /*49f0*/  LDG.E.64 R32, desc[UR4][R32.64] ;  /* 0x0000000420207981 */ /* 0x001ea2000c1e1b00 */
[----:B------:R-:W-:Y:S01]  /*4a00*/  IMAD.MOV.U32 R7, RZ, RZ, 0x8 ;  /* 0x00000008ff077424 */ /* 0x000fe200078e00ff */
[----:B--2---:R-:W-:-:S14]  /*4a10*/  DSETP.GEU.OR P0, PT, |R30|, R32, !P0 ;  /* 0x000000201e00722a */ /* 0x004fdc000470e600 */
[----:B------:R-:W-:Y:S05]  /*4a20*/  @P0 BRA `(.L_x_52) ;  /* 0x0000000800fc0947 */ /* 0x000fea0003800000 */
[----:B------:R-:W0:Y:S01]  /*4a30*/  S2R R0, SR_LANEID ;  /* 0x0000000000007919 */ /* 0x000e220000000000 */
[----:B------:R-:W1:Y:S01]  /*4a40*/  LDC.64 R30, c[0x0][0x3b0] ;  /* 0x0000ec00ff1e7b82 */ /* 0x000e620000000a00 */
[----:B------:R-:W-:Y:S02]  /*4a50*/  VOTEU.ANY UR7, UPT, PT ;  /* 0x0000000000077886 */ /* 0x000fe400038e0100 */
[----:B------:R-:W-:Y:S02]  /*4a60*/  UFLO.U32 UR8, UR7 ;  /* 0x00000007000872bd */ /* 0x000fe400080e0000 */
[----:B------:R-:W1:Y:S03]  /*4a70*/  POPC R9, UR7 ;  /* 0x0000000700097d09 */ /* 0x000e660008000000 */
[----:B------:R-:W2:Y:S08]  /*4a80*/  LDC.64 R32, c[0x4][0x18] ;  /* 0x01000600ff207b82 */ /* 0x000eb00000000a00 */
[----:B------:R-:W3:Y:S08]  /*4a90*/  LDC.64 R16, c[0x4][0x68] ;  /* 0x01001a00ff107b82 */ /* 0x000ef00000000a00 */
[----:B------:R-:W4:Y:S01]  /*4aa0*/  LDC.64 R14, c[0x4][0x60] ;  /* 0x01001800ff0e7b82 */ /* 0x000f220000000a00 */
[----:B0-----:R-:W-:-:S13]  /*4ab0*/  ISETP.EQ.U32.AND P0, PT, R0, UR8, PT ;  /* 0x0000000800007c0c */ /* 0x001fda000bf02070 */
[----:B-1----:R0:W-:Y:S04]  /*4ac0*/  @P0 REDG.E.ADD.STRONG.GPU desc[UR4][R30.64], R9 ;  /* 0x000000091e00098e */ /* 0x0021e8000c12e104 */
[----:B--2---:R-:W2:Y:S04]  /*4ad0*/  LDG.E R4, desc[UR4][R32.64] ;  /* 0x0000000420047981 */ /* 0x004ea8000c1e1900 */
[----:B---3--:R-:W5:Y:S04]  /*4ae0*/  LDG.E.64 R16, desc[UR4][R16.64] ;  /* 0x0000000410107981 */ /* 0x008f68000c1e1b00 */
[----:B----4-:R-:W5:Y:S01]  /*4af0*/  LDG.E.64 R14, desc[UR4][R14.64] ;  /* 0x000000040e0e7981 */ /* 0x010f62000c1e1b00 */
[----:B------:R-:W-:-:S02]  /*4b00*/  IMAD.MOV.U32 R3, RZ, RZ, 0x1 ;  /* 0x00000001ff037424 */ /* 0x000fc400078e00ff */
[----:B------:R-:W-:Y:S02]  /*4b10*/  IMAD.MOV.U32 R5, RZ, RZ, 0x1 ;  /* 0x00000001ff057424 */ /* 0x000fe400078e00ff */
[----:B--2---:R-:W-:Y:S01]  /*4b20*/  IMAD.MOV.U32 R7, RZ, RZ, R4 ;  /* 0x000000ffff077224 */ /* 0x004fe200078e0004 */
[----:B0-----:R-:W-:Y:S06]  /*4b30*/  BRA `(.L_x_52) ;  /* 0x0000000800b87947 */ /* 0x001fec0003800000 */
.L_x_126:
[----:B------:R-:W0:Y:S01]  /*4b40*/  I2F.F64.U32 R8, R8 ;  /* 0x0000000800087312 */ /* 0x000e220000201800 */
[----:B------:R-:W-:Y:S01]  /*4b50*/  IMAD.MOV.U32 R7, RZ, RZ, 0x7 ;  /* 0x00000007ff077424 */ /* 0x000fe200078e00ff */
[----:B0-----:R-:W-:Y:S01]  /*4b60*/  DADD R20, R20, R8 ;  /* 0x0000000014147229 */ /* 0x001fe20000000008 */
[----:B------:R-:W-:Y:S01]  /*4b70*/  IMAD.MOV.U32 R8, RZ, RZ, RZ ;  /* 0x000000ffff087224 */ /* 0x000fe200078e00ff */
[----:B------:R-:W-:Y:S09]  /*4b80*/  BRA `(.L_x_52) ;  /* 0x0000000800a47947 */ /* 0x000ff20003800000 */
.L_x_64:
[----:B------:R-:W-:-:S05]  /*4b90*/  IMAD.MOV.U32 R0, RZ, RZ, -0x9 ;  /* 0xfffffff7ff007424 */ /* 0x000fca00078e00ff */
[----:B------:R-:W-:-:S05]  /*4ba0*/  VIADDMNMX.U32 R0, R7, R0, 0x3, PT ;  /* 0x0000000307007446 */ /* 0x000fca0003800000 */
[----:B------:R-:W-:-:S04]  /*4bb0*/  IMAD.SHL.U32 R0, R0, 0x4, RZ ;  /* 0x0000000400007824 */ /* 0x000fc800078e00ff */
[----:B------:R-:W0:Y:S02]  /*4bc0*/  LDC R32, c[0x2][R0+0x40] ;  /* 0x0080100000207b82 */ /* 0x000e240000000800 */
[----:B0-----:R-:W-:-:S04]  /*4bd0*/  SHF.R.S32.HI R33, RZ, 0x1f, R32 ;  /* 0x0000001fff217819 */ /* 0x001fc80000011420 */
.L_x_129:
[----:B------:R-:W-:Y:S05]  /*4be0*/  BRX R32 -0x4bf0                                                                  (*"BRANCH_TARGETS .L_x_130,.L_x_131,.L_x_132,.L_x_52"*) ;  /* 0xffffffb420047949 */ /* 0x000fea000383ffff */
.L_x_132:
        /* <DEDUP_REMOVED lines=27> */
.L_x_66:
[----:B------:R-:W-:Y:S05]  /*4da0*/  BSYNC.RECONVERGENT B3 ;  /* 0x0000000000037941 */ /* 0x000fea0003800200 */
.L_x_65:
[----:B------:R-:W-:Y:S01]  /*4db0*/  DADD R20, R20, R40 ;  /* 0x0000000014147229 */ /* 0x000fe20000000028 */
[----:B------:R-:W-:Y:S01]  /*4dc0*/  IMAD.MOV.U32 R7, RZ, RZ, 0xb ;  /* 0x0000000bff077424 */ /* 0x000fe200078e00ff */
[----:B------:R-:W-:Y:S09]  /*4dd0*/  BRA `(.L_x_52) ;  /* 0x0000000800107947 */ /* 0x000ff20003800000 */
.L_x_130:
        /* <DEDUP_REMOVED lines=46> */
.L_x_68:
        /* <DEDUP_REMOVED lines=69> */
.L_x_69:
[----:B------:R-:W-:Y:S05]  /*5510*/  BSYNC.RECONVERGENT B1 ;  /* 0x0000000000017941 */ /* 0x000fea0003800200 */
.L_x_67:
[----:B------:R-:W-:Y:S01]  /*5520*/  DSETP.GEU.AND P0, PT, R30, R20, PT ;  /* 0x000000141e00722a */ /* 0x000fe20003f0e000 */
[----:B------:R-:W-:-:S13]  /*5530*/  IMAD.MOV.U32 R7, RZ, RZ, 0x9 ;  /* 0x00000009ff077424 */ /* 0x000fda00078e00ff */
[----:B------:R-:W-:Y:S05]  /*5540*/  @P0 BRA `(.L_x_52) ;  /* 0x0000000000340947 */ /* 0x000fea0003800000 */
[----:B------:R-:W-:Y:S01]  /*5550*/  IMAD.MOV.U32 R20, RZ, RZ, R30 ;  /* 0x000000ffff147224 */ /* 0x000fe200078e001e */
[----:B------:R-:W-:Y:S01]  /*5560*/  MOV R21, R31 ;  /* 0x0000001f00157202 */ /* 0x000fe20000000f00 */
[----:B------:R-:W-:Y:S06]  /*5570*/  BRA `(.L_x_52) ;  /* 0x0000000000287947 */ /* 0x000fec0003800000 */
.L_x_131:
[----:B------:R-:W0:Y:S02]  /*5580*/  LDC.64 R32, c[0x4][0x30] ;  /* 0x01000c00ff207b82 */ /* 0x000e240000000a00 */
[----:B0-----:R-:W2:Y:S01]  /*5590*/  LDG.E.64 R32, desc[UR4][R32.64] ;  /* 0x0000000420207981 */ /* 0x001ea2000c1e1b00 */
[----:B------:R-:W-:Y:S02]  /*55a0*/  VIADD R34, R6, 0x1 ;  /* 0x0000000106227836 */ /* 0x000fe40000000000 */
[----:B------:R-:W-:-:S04]  /*55b0*/  IMAD.MOV.U32 R7, RZ, RZ, 0xa ;  /* 0x0000000aff077424 */ /* 0x000fc800078e00ff */
[----:B------:R-:W0:Y:S01]  /*55c0*/  I2F.F64.U32 R34, R34 ;  /* 0x0000002200227312 */ /* 0x000e220000201800 */
[----:B--2---:R-:W-:-:S06]  /*55d0*/  DSETP.GEU.AND P1, PT, |R30|, R32, PT ;  /* 0x000000201e00722a */ /* 0x004fcc0003f2e200 */
[-C--:B0-----:R-:W-:Y:S02]  /*55e0*/  FSEL R9, R34, R20.reuse, !P1 ;  /* 0x0000001422097208 */ /* 0x081fe40004800000 */
[-C--:B------:R-:W-:Y:S02]  /*55f0*/  FSEL R35, R35, R21.reuse, !P1 ;  /* 0x0000001523237208 */ /* 0x080fe40004800000 */
[----:B------:R-:W-:Y:S02]  /*5600*/  FSEL R20, R9, R20, P0 ;  /* 0x0000001409147208 */ /* 0x000fe40000000000 */
[----:B------:R-:W-:-:S07]  /*5610*/  FSEL R21, R35, R21, P0 ;  /* 0x0000001523157208 */ /* 0x000fce0000000000 */
.L_x_52:
[----:B------:R-:W-:Y:S05]  /*5620*/  BSYNC.RECONVERGENT B2 ;  /* 0x0000000000027941 */ /* 0x000fea0003800200 */
.L_x_51:
[----:B------:R-:W0:Y:S08]  /*5630*/  LDC.64 R34, c[0x4][0x50] ;  /* 0x01001400ff227b82 */ /* 0x000e300000000a00 */
[----:B------:R-:W1:Y:S01]  /*5640*/  LDC.64 R32, c[0x4][0x58] ;  /* 0x01001600ff207b82 */ /* 0x000e620000000a00 */
[----:B0-----:R-:W2:Y:S04]  /*5650*/  LDG.E.64 R34, desc[UR4][R34.64] ;  /* 0x0000000422227981 */ /* 0x001ea8000c1e1b00 */
[----:B-1----:R-:W3:Y:S01]  /*5660*/  LDG.E.64 R32, desc[UR4][R32.64] ;  /* 0x0000000420207981 */ /* 0x002ee2000c1e1b00 */
[----:B-----5:R-:W-:Y:S01]  /*5670*/  DMUL R30, R14, R44 ;  /* 0x0000002c0e1e7228 */ /* 0x020fe20000000000 */
[----:B------:R-:W-:Y:S01]  /*5680*/  ISETP.GT.AND P1, PT, R7, 0x4, PT ;  /* 0x000000040700780c */ /* 0x000fe20003f24270 */
[----:B------:R-:W-:Y:S06]  /*5690*/  BSSY.RECONVERGENT B2, `(.L_x_70) ;  /* 0x00001de000027945 */ /* 0x000fec0003800200 */
[----:B------:R-:W-:-:S02]  /*56a0*/  DFMA R30, R16, R10, R30 ;  /* 0x0000000a101e722b */ /* 0x000fc4000000001e */
[----:B------:R-:W-:-:S08]  /*56b0*/  DMUL R10, R14, R10 ;  /* 0x0000000a0e0a7228 */ /* 0x000fd00000000000 */
[----:B------:R-:W-:Y:S02]  /*56c0*/  DFMA R44, R16, R44, -R10 ;  /* 0x0000002c102c722b */ /* 0x000fe4000000080a */
[C---:B--2---:R-:W-:Y:S02]  /*56d0*/  DMUL R36, R30.reuse, R34 ;  /* 0x000000221e247228 */ /* 0x044fe40000000000 */
[----:B---3--:R-:W-:-:S06]  /*56e0*/  DMUL R38, R30, R32 ;  /* 0x000000201e267228 */ /* 0x008fcc0000000000 */
[-C--:B------:R-:W-:Y:S02]  /*56f0*/  DFMA R30, R32, R12.reuse, -R36 ;  /* 0x0000000c201e722b */ /* 0x080fe40000000824 */
        /* <DEDUP_REMOVED lines=17> */
.L_x_134:
[----:B------:R-:W-:Y:S05]  /*5810*/  BRX R32 -0x5820                                                                  (*"BRANCH_TARGETS .L_x_135,.L_x_136,.L_x_73"*) ;  /* 0xffffffa420f87949 */ /* 0x000fea000383ffff */
.L_x_136:
        /* <DEDUP_REMOVED lines=8> */
.L_x_135:
[----:B------:R-:W0:Y:S02]  /*58a0*/  LDC.64 R32, c[0x4][0x30] ;  /* 0x01000c00ff207b82 */ /* 0x000e240000000a00 */
[----:B0-----:R-:W2:Y:S01]  /*58b0*/  LDG.E.64 R32, desc[UR4][R32.64] ;  /* 0x0000000420207981 */ /* 0x001ea2000c1e1b00 */
[----:B------:R-:W-:Y:S02]  /*58c0*/  VIADD R34, R6, 0x1 ;  /* 0x0000000106227836 */ /* 0x000fe40000000000 */
[----:B------:R-:W-:-:S04]  /*58d0*/  IMAD.MOV.U32 R7, RZ, RZ, RZ ;  /* 0x000000ffff077224 */ /* 0x000fc800078e00ff */
[----:B------:R-:W0:Y:S01]  /*58e0*/  I2F.F64.U32 R34, R34 ;  /* 0x0000002200227312 */ /* 0x000e220000201800 */
[----:B--2---:R-:W-:-:S06]  /*58f0*/  DSETP.GEU.AND P0, PT, |R30|, R32, PT ;  /* 0x000000201e00722a */ /* 0x004fcc0003f0e200 */
[----:B------:R-:W-:-:S04]  /*5900*/  ISETP.EQ.AND P0, PT, R5, RZ, !P0 ;  /* 0x000000ff0500720c */ /* 0x000fc80004702270 */
[----:B0-----:R-:W-:Y:S02]  /*5910*/  FSEL R18, R34, R18, P0 ;  /* 0x0000001222127208 */ /* 0x001fe40000000000 */
[----:B------:R-:W-:Y:S02]  /*5920*/  FSEL R19, R35, R19, P0 ;  /* 0x0000001323137208 */ /* 0x000fe40000000000 */
[----:B------:R-:W-:Y:S01]  /*5930*/  SEL R5, R5, 0x1, !P0 ;  /* 0x0000000105057807 */ /* 0x000fe20004000000 */
[----:B------:R-:W-:Y:S06]  /*5940*/  BRA `(.L_x_73) ;  /* 0x0000001800c87947 */ /* 0x000fec0003800000 */
.L_x_72:
[----:B------:R-:W-:-:S05]  /*5950*/  IMAD.MOV.U32 R0, RZ, RZ, -0x2 ;  /* 0xfffffffeff007424 */ /* 0x000fca00078e00ff */
[----:B------:R-:W-:-:S05]  /*5960*/  VIADDMNMX.U32 R0, R7, R0, 0x3, PT ;  /* 0x0000000307007446 */ /* 0x000fca0003800000 */
[----:B------:R-:W-:-:S04]  /*5970*/  IMAD.SHL.U32 R0, R0, 0x4, RZ ;  /* 0x0000000400007824 */ /* 0x000fc800078e00ff */
[----:B------:R-:W0:Y:S02]  /*5980*/  LDC R32, c[0x2][R0+0x5c] ;  /* 0x0080170000207b82 */ /* 0x000e240000000800 */
[----:B0-----:R-:W-:-:S04]  /*5990*/  SHF.R.S32.HI R33, RZ, 0x1f, R32 ;  /* 0x0000001fff217819 */ /* 0x001fc80000011420 */
.L_x_138:
[----:B------:R-:W-:Y:S05]  /*59a0*/  BRX R32 -0x59b0                                                                  (*"BRANCH_TARGETS .L_x_139,.L_x_140,.L_x_141,.L_x_73"*) ;  /* 0xffffffa420947949 */ /* 0x000fea000383ffff */
.L_x_141:
        /* <DEDUP_REMOVED lines=46> */
.L_x_75:
        /* <DEDUP_REMOVED lines=69> */
.L_x_76:
[----:B------:R-:W-:Y:S05]  /*60e0*/  BSYNC.RECONVERGENT B1 ;  /* 0x0000000000017941 */ /* 0x000fea0003800200 */
.L_x_74:
[----:B------:R-:W-:Y:S01]  /*60f0*/  DADD R18, R18, R30 ;  /* 0x0000000012127229 */ /* 0x000fe2000000001e */
[----:B------:R-:W-:Y:S01]  /*6100*/  IMAD.MOV.U32 R7, RZ, RZ, 0x4 ;  /* 0x00000004ff077424 */ /* 0x000fe200078e00ff */
[----:B------:R-:W-:Y:S09]  /*6110*/  BRA `(.L_x_73) ;  /* 0x0000001000d47947 */ /* 0x000ff20003800000 */
.L_x_139:
        /* <DEDUP_REMOVED lines=27> */
.L_x_78:
[----:B------:R-:W-:Y:S05]  /*62d0*/  BSYNC.RECONVERGENT B3 ;  /* 0x0000000000037941 */ /* 0x000fea0003800200 */
.L_x_77:
[----:B------:R-:W0:Y:S02]  /*62e0*/  LDC.64 R30, c[0x4][0x30] ;  /* 0x01000c00ff1e7b82 */ /* 0x000e240000000a00 */
[----:B0-----:R-:W2:Y:S01]  /*62f0*/  LDG.E.64 R30, desc[UR4][R30.64] ;  /* 0x000000041e1e7981 */ /* 0x001ea2000c1e1b00 */
[----:B------:R-:W-:Y:S02]  /*6300*/  VIADD R32, R6, 0x1 ;  /* 0x0000000106207836 */ /* 0x000fe40000000000 */
[----:B------:R-:W-:-:S04]  /*6310*/  IMAD.MOV.U32 R7, RZ, RZ, 0x2 ;  /* 0x00000002ff077424 */ /* 0x000fc800078e00ff */
[----:B------:R-:W0:Y:S01]  /*6320*/  I2F.F64.U32 R32, R32 ;  /* 0x0000002000207312 */ /* 0x000e220000201800 */
[----:B--2---:R-:W-:-:S06]  /*6330*/  DSETP.GEU.AND P0, PT, R40, R30, PT ;  /* 0x0000001e2800722a */ /* 0x004fcc0003f0e000 */
[----:B------:R-:W-:-:S04]  /*6340*/  ISETP.EQ.AND P0, PT, R5, RZ, !P0 ;  /* 0x000000ff0500720c */ /* 0x000fc80004702270 */
[----:B0-----:R-:W-:Y:S02]  /*6350*/  FSEL R18, R32, R18, P0 ;  /* 0x0000001220127208 */ /* 0x001fe40000000000 */
[----:B------:R-:W-:Y:S02]  /*6360*/  FSEL R19, R33, R19, P0 ;  /* 0x0000001321137208 */ /* 0x000fe40000000000 */
[----:B------:R-:W-:Y:S01]  /*6370*/  SEL R5, R5, 0x1, !P0 ;  /* 0x0000000105057807 */ /* 0x000fe20004000000 */
[----:B------:R-:W-:Y:S06]  /*6380*/  BRA `(.L_x_73) ;  /* 0x0000001000387947 */ /* 0x000fec0003800000 */
.L_x_140:
[----:B------:R-:W0:Y:S02]  /*6390*/  LDC.64 R32, c[0x4][0x30] ;  /* 0x01000c00ff207b82 */ /* 0x000e240000000a00 */
[----:B0-----:R-:W2:Y:S01]  /*63a0*/  LDG.E.64 R32, desc[UR4][R32.64] ;  /* 0x0000000420207981 */ /* 0x001ea2000c1e1b00 */
[----:B------:R-:W-:Y:S01]  /*63b0*/  IMAD.MOV.U32 R7, RZ, RZ, 0x3 ;  /* 0x00000003ff077424 */ /* 0x000fe200078e00ff */
[----:B--2---:R-:W-:-:S06]  /*63c0*/  DSETP.GEU.AND P0, PT, |R30|, R32, PT ;  /* 0x000000201e00722a */ /* 0x004fcc0003f0e200 */
[----:B------:R-:W-:-:S13]  /*63d0*/  ISETP.NE.OR P0, PT, R5, RZ, P0 ;  /* 0x000000ff0500720c */ /* 0x000fda0000705670 */
        /* <DEDUP_REMOVED lines=24> */
.L_x_80:
[----:B------:R-:W-:Y:S05]  /*6560*/  BSYNC.RECONVERGENT B3 ;  /* 0x0000000000037941 */ /* 0x000fea0003800200 */
.L_x_79:
[----:B------:R-:W0:Y:S01]  /*6570*/  MUFU.RCP64H R31, R41 ;  /* 0x00000029001f7308 */ /* 0x000e220000001800 */
[----:B------:R-:W-:Y:S01]  /*6580*/  IMAD.MOV.U32 R30, RZ, RZ, 0x1 ;  /* 0x00000001ff1e7424 */ /* 0x000fe200078e00ff */
[----:B------:R-:W-:Y:S01]  /*6590*/  FSETP.GEU.AND P1, PT, |R45|, 6.5827683646048100446e-37, PT ;  /* 0x036000002d00780b */ /* 0x000fe20003f2e200 */
[----:B------:R-:W-:Y:S04]  /*65a0*/  BSSY.RECONVERGENT B1, `(.L_x_81) ;  /* 0x0000014000017945 */ /* 0x000fe80003800200 */
        /* <DEDUP_REMOVED lines=11> */
[----:B------:R-:W-:Y:S01]  /*6660*/  MOV R32, R40 ;  /* 0x0000002800207202 */ /* 0x000fe20000000f00 */
[----:B------:R-:W-:Y:S01]  /*6670*/  IMAD.MOV.U32 R35, RZ, RZ, R41 ;  /* 0x000000ffff237224 */ /* 0x000fe200078e0029 */
[----:B------:R-:W-:Y:S01]  /*6680*/  MOV R0, 0x66c0 ;  /* 0x000066c000007802 */ /* 0x000fe20000000f00 */
[----:B------:R-:W-:Y:S02]  /*6690*/  IMAD.MOV.U32 R30, RZ, RZ, R44 ;  /* 0x000000ffff1e7224 */ /* 0x000fe400078e002c */
[----:B------:R-:W-:-:S07]  /*66a0*/  IMAD.MOV.U32 R31, RZ, RZ, R45 ;  /* 0x000000ffff1f7224 */ /* 0x000fce00078e002d */
[----:B------:R-:W-:Y:S05]  /*66b0*/  CALL.REL.NOINC `($__internal_1_$__cuda_sm20_div_rn_f64_full) ;  /* 0x0000001000107944 */ /* 0x000fea0003c00000 */
[----:B------:R-:W-:Y:S02]  /*66c0*/  IMAD.MOV.U32 R30, RZ, RZ, R40 ;  /* 0x000000ffff1e7224 */ /* 0x000fe400078e0028 */
[----:B------:R-:W-:-:S07]  /*66d0*/  IMAD.MOV.U32 R31, RZ, RZ, R41 ;  /* 0x000000ffff1f7224 */ /* 0x000fce00078e0029 */
.L_x_82:
[----:B------:R-:W-:Y:S05]  /*66e0*/  BSYNC.RECONVERGENT B1 ;  /* 0x0000000000017941 */ /* 0x000fea0003800200 */
.L_x_81:
[----:B------:R-:W-:Y:S01]  /*66f0*/  DADD R30, R30, 1 ;  /* 0x3ff000001e1e7429 */ /* 0x000fe20000000000 */
[----:B------:R-:W-:-:S07]  /*6700*/  IMAD.MOV.U32 R5, RZ, RZ, RZ ;  /* 0x000000ffff057224 */ /* 0x000fce00078e00ff */
[----:B------:R-:W-:-:S08]  /*6710*/  DMUL R30, R30, 0.5 ;  /* 0x3fe000001e1e7828 */ /* 0x000fd00000000000 */
[----:B------:R-:W-:-:S06]  /*6720*/  DSETP.GT.AND P0, PT, R30, R18, PT ;  /* 0x000000121e00722a */ /* 0x000fcc0003f04000 */
[----:B------:R-:W-:Y:S02]  /*6730*/  FSEL R18, R18, R30, P0 ;  /* 0x0000001e12127208 */ /* 0x000fe40000000000 */
[----:B------:R-:W-:Y:S01]  /*6740*/  FSEL R19, R19, R31, P0 ;  /* 0x0000001f13137208 */ /* 0x000fe20000000000 */
[----:B------:R-:W-:Y:S06]  /*6750*/  BRA `(.L_x_73) ;  /* 0x0000000c00447947 */ /* 0x000fec0003800000 */
.L_x_71:
[----:B------:R-:W-:-:S13]  /*6760*/  ISETP.GT.AND P0, PT, R7, 0x8, PT ;  /* 0x000000080700780c */ /* 0x000fda0003f04270 */
[----:B------:R-:W-:Y:S05]  /*6770*/  @P0 BRA `(.L_x_83) ;  /* 0x0000000000940947 */ /* 0x000fea0003800000 */
[----:B------:R-:W-:-:S05]  /*6780*/  IMAD.MOV.U32 R0, RZ, RZ, -0x5 ;  /* 0xfffffffbff007424 */ /* 0x000fca00078e00ff */
[----:B------:R-:W-:-:S05]  /*6790*/  VIADDMNMX.U32 R0, R7, R0, 0x4, PT ;  /* 0x0000000407007446 */ /* 0x000fca0003800000 */
[----:B------:R-:W-:-:S04]  /*67a0*/  IMAD.SHL.U32 R0, R0, 0x4, RZ ;  /* 0x0000000400007824 */ /* 0x000fc800078e00ff */
[----:B------:R-:W0:Y:S02]  /*67b0*/  LDC R32, c[0x2][R0+0x6c] ;  /* 0x00801b0000207b82 */ /* 0x000e240000000800 */
[----:B0-----:R-:W-:-:S04]  /*67c0*/  SHF.R.S32.HI R33, RZ, 0x1f, R32 ;  /* 0x0000001fff217819 */ /* 0x001fc80000011420 */
.L_x_143:
[----:B------:R-:W-:Y:S05]  /*67d0*/  BRX R32 -0x67e0                                                                  (*"BRANCH_TARGETS .L_x_144,.L_x_73,.L_x_146,.L_x_147"*) ;  /* 0xffffff9820087949 */ /* 0x000fea000383ffff */
.L_x_147:
[----:B------:R-:W0:Y:S02]  /*67e0*/  LDC.64 R32, c[0x4][0x30] ;  /* 0x01000c00ff207b82 */ /* 0x000e240000000a00 */
[----:B0-----:R-:W2:Y:S01]  /*67f0*/  LDG.E.64 R32, desc[UR4][R32.64] ;  /* 0x0000000420207981 */ /* 0x001ea2000c1e1b00 */
[----:B------:R-:W-:Y:S01]  /*6800*/  IMAD.MOV.U32 R7, RZ, RZ, 0x8 ;  /* 0x00000008ff077424 */ /* 0x000fe200078e00ff */
[----:B--2---:R-:W-:-:S06]  /*6810*/  DSETP.GEU.AND P0, PT, |R30|, R32, PT ;  /* 0x000000201e00722a */ /* 0x004fcc0003f0e200 */
[----:B------:R-:W-:-:S13]  /*6820*/  ISETP.NE.OR P0, PT, R3, RZ, P0 ;  /* 0x000000ff0300720c */ /* 0x000fda0000705670 */
        /* <DEDUP_REMOVED lines=15> */
[----:B--2---:R-:W-:Y:S01]  /*6920*/  IMAD.MOV.U32 R7, RZ, RZ, R4 ;  /* 0x000000ffff077224 */ /* 0x004fe200078e0004 */
[----:B0-----:R-:W-:Y:S06]  /*6930*/  BRA `(.L_x_73) ;  /* 0x0000000800cc7947 */ /* 0x001fec0003800000 */
.L_x_144:
[----:B------:R-:W-:Y:S01]  /*6940*/  DADD R18, R18, R44 ;  /* 0x0000000012127229 */ /* 0x000fe2000000002c */
[----:B------:R-:W-:Y:S01]  /*6950*/  IMAD.MOV.U32 R7, RZ, RZ, 0x5 ;  /* 0x00000005ff077424 */ /* 0x000fe200078e00ff */
[----:B------:R-:W-:Y:S01]  /*6960*/  DADD R20, R20, R10 ;  /* 0x0000000014147229 */ /* 0x000fe2000000000a */
[----:B------:R-:W-:Y:S10]  /*6970*/  BRA `(.L_x_73) ;  /* 0x0000000800bc7947 */ /* 0x000ff40003800000 */
.L_x_146:
[----:B------:R-:W0:Y:S01]  /*6980*/  I2F.F64.U32 R8, R8 ;  /* 0x0000000800087312 */ /* 0x000e220000201800 */
[----:B------:R-:W-:Y:S01]  /*6990*/  IMAD.MOV.U32 R7, RZ, RZ, 0x7 ;  /* 0x00000007ff077424 */ /* 0x000fe200078e00ff */
[----:B0-----:R-:W-:Y:S01]  /*69a0*/  DADD R18, R18, R8 ;  /* 0x0000000012127229 */ /* 0x001fe20000000008 */
[----:B------:R-:W-:Y:S01]  /*69b0*/  IMAD.MOV.U32 R8, RZ, RZ, RZ ;  /* 0x000000ffff087224 */ /* 0x000fe200078e00ff */
[----:B------:R-:W-:Y:S09]  /*69c0*/  BRA `(.L_x_73) ;  /* 0x0000000800a87947 */ /* 0x000ff20003800000 */
.L_x_83:
[----:B------:R-:W-:-:S05]  /*69d0*/  IMAD.MOV.U32 R0, RZ, RZ, -0x9 ;  /* 0xfffffff7ff007424 */ /* 0x000fca00078e00ff */
[----:B------:R-:W-:-:S05]  /*69e0*/  VIADDMNMX.U32 R0, R7, R0, 0x3, PT ;  /* 0x0000000307007446 */ /* 0x000fca0003800000 */
[----:B------:R-:W-:-:S04]  /*69f0*/  IMAD.SHL.U32 R0, R0, 0x4, RZ ;  /* 0x0000000400007824 */ /* 0x000fc800078e00ff */
[----:B------:R-:W0:Y:S02]  /*6a00*/  LDC R32, c[0x2][R0+0x80] ;  /* 0x0080200000207b82 */ /* 0x000e240000000800 */
[----:B0-----:R-:W-:-:S04]  /*6a10*/  SHF.R.S32.HI R33, RZ, 0x1f, R32 ;  /* 0x0000001fff217819 */ /* 0x001fc80000011420 */
.L_x_149:
[----:B------:R-:W-:Y:S05]  /*6a20*/  BRX R32 -0x6a30                                                                  (*"BRANCH_TARGETS .L_x_150,.L_x_151,.L_x_152,.L_x_73"*) ;  /* 0xffffff9420747949 */ /* 0x000fea000383ffff */
.L_x_152:
        /* <DEDUP_REMOVED lines=27> */
.L_x_85:
[----:B------:R-:W-:Y:S05]  /*6be0*/  BSYNC.RECONVERGENT B3 ;  /* 0x0000000000037941 */ /* 0x000fea0003800200 */
.L_x_84:
[----:B------:R-:W-:Y:S01]  /*6bf0*/  DADD R18, R18, R40 ;  /* 0x0000000012127229 */ /* 0x000fe20000000028 */
[----:B------:R-:W-:Y:S01]  /*6c00*/  IMAD.MOV.U32 R7, RZ, RZ, 0xb ;  /* 0x0000000bff077424 */ /* 0x000fe200078e00ff */
[----:B------:R-:W-:Y:S09]  /*6c10*/  BRA `(.L_x_73) ;  /* 0x0000000800147947 */ /* 0x000ff20003800000 */
.L_x_150:
        /* <DEDUP_REMOVED lines=46> */
.L_x_87:
        /* <DEDUP_REMOVED lines=69> */
.L_x_88:
[----:B------:R-:W-:Y:S05]  /*7350*/  BSYNC.RECONVERGENT B1 ;  /* 0x0000000000017941 */ /* 0x000fea0003800200 */
.L_x_86:
[----:B------:R-:W-:Y:S01]  /*7360*/  DSETP.GEU.AND P0, PT, R30, R18, PT ;  /* 0x000000121e00722a */ /* 0x000fe20003f0e000 */
[----:B------:R-:W-:-:S13]  /*7370*/  IMAD.MOV.U32 R7, RZ, RZ, 0x9 ;  /* 0x00000009ff077424 */ /* 0x000fda00078e00ff */
[----:B------:R-:W-:Y:S05]  /*7380*/  @P0 BRA `(.L_x_73) ;  /* 0x0000000000380947 */ /* 0x000fea0003800000 */
[----:B------:R-:W-:Y:S02]  /*7390*/  IMAD.MOV.U32 R18, RZ, RZ, R30 ;  /* 0x000000ffff127224 */ /* 0x000fe400078e001e */
[----:B------:R-:W-:Y:S01]  /*73a0*/  IMAD.MOV.U32 R19, RZ, RZ, R31 ;  /* 0x000000ffff137224 */ /* 0x000fe200078e001f */
[----:B------:R-:W-:Y:S06]  /*73b0*/  BRA `(.L_x_73) ;  /* 0x00000000002c7947 */ /* 0x000fec0003800000 */
.L_x_151:
[----:B------:R-:W0:Y:S02]  /*73c0*/  LDC.64 R32, c[0x4][0x30] ;  /* 0x01000c00ff207b82 */ /* 0x000e240000000a00 */
[----:B0-----:R-:W2:Y:S01]  /*73d0*/  LDG.E.64 R32, desc[UR4][R32.64] ;  /* 0x0000000420207981 */ /* 0x001ea2000c1e1b00 */
[----:B------:R-:W-:Y:S01]  /*73e0*/  IADD3 R34, PT, PT, R6, 0x1, RZ ;  /* 0x0000000106227810 */ /* 0x000fe20007ffe0ff */
[----:B------:R-:W-:Y:S01]  /*73f0*/  IMAD.MOV.U32 R7, RZ, RZ, 0xa ;  /* 0x0000000aff077424 */ /* 0x000fe200078e00ff */
[----:B------:R-:W-:-:S04]  /*7400*/  ISETP.NE.AND P1, PT, R3, RZ, PT ;  /* 0x000000ff0300720c */ /* 0x000fc80003f25270 */
[----:B------:R-:W0:Y:S01]  /*7410*/  I2F.F64.U32 R34, R34 ;  /* 0x0000002200227312 */ /* 0x000e220000201800 */
[----:B--2---:R-:W-:-:S06]  /*7420*/  DSETP.GEU.AND P0, PT, |R30|, R32, PT ;  /* 0x000000201e00722a */ /* 0x004fcc0003f0e200 */
[-C--:B0-----:R-:W-:Y:S02]  /*7430*/  FSEL R9, R34, R18.reuse, !P0 ;  /* 0x0000001222097208 */ /* 0x081fe40004000000 */
[-C--:B------:R-:W-:Y:S02]  /*7440*/  FSEL R35, R35, R19.reuse, !P0 ;  /* 0x0000001323237208 */ /* 0x080fe40004000000 */
[----:B------:R-:W-:Y:S02]  /*7450*/  FSEL R18, R9, R18, !P1 ;  /* 0x0000001209127208 */ /* 0x000fe40004800000 */
[----:B------:R-:W-:-:S07]  /*7460*/  FSEL R19, R35, R19, !P1 ;  /* 0x0000001323137208 */ /* 0x000fce0004800000 */
.L_x_73:
[----:B------:R-:W-:Y:S05]  /*7470*/  BSYNC.RECONVERGENT B2 ;  /* 0x0000000000027941 */ /* 0x000fea0003800200 */
.L_x_70:
[----:B------:R-:W-:Y:S01]  /*7480*/  VIADD R6, R6, 0x1 ;  /* 0x0000000106067836 */ /* 0x000fe20000000000 */
[----:B------:R-:W-:-:S04]  /*7490*/  ISETP.NE.AND P0, PT, R3, RZ, PT ;  /* 0x000000ff0300720c */ /* 0x000fc80003f05270 */
[----:B------:R-:W-:Y:S02]  /*74a0*/  ISETP.EQ.OR P1, PT, R5, RZ, !P0 ;  /* 0x000000ff0500720c */ /* 0x000fe40004722670 */
[----:B------:R-:W-:Y:S02]  /*74b0*/  ISETP.LT.AND P2, PT, R6, UR6, PT ;  /* 0x0000000606007c0c */ /* 0x000fe4000bf41270 */
[----:B------:R-:W-:-:S11]  /*74c0*/  PLOP3.LUT P0, PT, P0, PT, PT, 0x8, 0x80 ;  /* 0x000000000080781c */ /* 0x000fd6000070e170 */
[----:B------:R-:W-:Y:S05]  /*74d0*/  @P1 BRA P2, `(.L_x_89) ;  /* 0xffffffc000c41947 */ /* 0x000fea000103ffff */
.L_x_50:
[----:B------:R-:W-:Y:S05]  /*74e0*/  BSYNC B0 ;  /* 0x0000000000007941 */ /* 0x000fea0003800000 */
.L_x_49:
[----:B------:R-:W-:-:S13]  /*74f0*/  ISETP.NE.AND P0, PT, R4, 0x6, PT ;  /* 0x000000060400780c */ /* 0x000fda0003f05270 */
[----:B------:R-:W-:Y:S05]  /*7500*/  @P0 BRA `(.L_x_90) ;  /* 0x0000000000600947 */ /* 0x000fea0003800000 */
[----:B------:R-:W-:-:S14]  /*7510*/  DSETP.GT.AND P0, PT, R24, 1, PT ;  /* 0x3ff000001800742a */ /* 0x000fdc0003f04000 */
[----:B------:R-:W0:Y:S08]  /*7520*/  @!P0 LDC.64 R4, c[0x0][0x398] ;  /* 0x0000e600ff048b82 */ /* 0x000e300000000a00 */
[----:B------:R-:W1:Y:S01]  /*7530*/  @!P0 LDC.64 R6, c[0x0][0x3a0] ;  /* 0x0000e800ff068b82 */ /* 0x000e620000000a00 */
[----:B0-----:R-:W-:-:S05]  /*7540*/  @!P0 IMAD.WIDE R4, R2, 0x8, R4 ;  /* 0x0000000802048825 */ /* 0x001fca00078e0204 */
[----:B------:R0:W-:Y:S01]  /*7550*/  @!P0 STG.E.64 desc[UR4][R4.64], R10 ;  /* 0x0000000a04008986 */ /* 0x0001e2000c101b04 */
[----:B-1----:R-:W-:-:S05]  /*7560*/  @!P0 IMAD.WIDE R6, R2, 0x8, R6 ;  /* 0x0000000802068825 */ /* 0x002fca00078e0206 */
[----:B------:R0:W-:Y:S01]  /*7570*/  @!P0 STG.E.64 desc[UR4][R6.64], R44 ;  /* 0x0000002c06008986 */ /* 0x0001e2000c101b04 */
[----:B------:R-:W-:Y:S05]  /*7580*/  @!P0 EXIT ;  /* 0x000000000000894d */ /* 0x000fea0003800000 */
[----:B0-----:R-:W0:Y:S08]  /*7590*/  LDC.64 R4, c[0x4][0x20] ;  /* 0x01000800ff047b82 */ /* 0x001e300000000a00 */
[----:B------:R-:W1:Y:S08]  /*75a0*/  LDC.64 R6, c[0x4][0x38] ;  /* 0x01000e00ff067b82 */ /* 0x000e700000000a00 */
[----:B------:R-:W2:Y:S01]  /*75b0*/  LDC.64 R12, c[0x0][0x398] ;  /* 0x0000e600ff0c7b82 */ /* 0x000ea20000000a00 */
[----:B0-----:R-:W3:Y:S07]  /*75c0*/  LDG.E.64 R4, desc[UR4][R4.64] ;  /* 0x0000000404047981 */ /* 0x001eee000c1e1b00 */
[----:B------:R-:W0:Y:S01]  /*75d0*/  LDC.64 R10, c[0x4][0x28] ;  /* 0x01000a00ff0a7b82 */ /* 0x000e220000000a00 */
[----:B-1----:R-:W3:Y:S07]  /*75e0*/  LDG.E.64 R8, desc[UR4][R6.64] ;  /* 0x0000000406087981 */ /* 0x002eee000c1e1b00 */
[----:B-----5:R-:W1:Y:S01]  /*75f0*/  LDC.64 R16, c[0x0][0x3a0] ;  /* 0x0000e800ff107b82 */ /* 0x020e620000000a00 */
[----:B--2---:R-:W-:Y:S01]  /*7600*/  IMAD.WIDE R14, R2, 0x8, R12 ;  /* 0x00000008020e7825 */ /* 0x004fe200078e020c */
[----:B---3--:R-:W-:-:S07]  /*7610*/  DADD R8, R4, -R8 ;  /* 0x0000000004087229 */ /* 0x008fce0000000808 */
[----:B------:R-:W-:Y:S04]  /*7620*/  STG.E.64 desc[UR4][R14.64], R8 ;  /* 0x000000080e007986 */ /* 0x000fe8000c101b04 */
[----:B------:R-:W2:Y:S04]  /*7630*/  LDG.E.64 R12, desc[UR4][R6.64] ;  /* 0x00000004060c7981 */ /* 0x000ea8000c1e1b00 */
[----:B0-----:R-:W2:Y:S01]  /*7640*/  LDG.E.64 R10, desc[UR4][R10.64] ;  /* 0x000000040a0a7981 */ /* 0x001ea2000c1e1b00 */
[----:B-1----:R-:W-:Y:S01]  /*7650*/  IMAD.WIDE R16, R2, 0x8, R16 ;  /* 0x0000000802107825 */ /* 0x002fe200078e0210 */
[----:B--2---:R-:W-:-:S07]  /*7660*/  DADD R12, R10, -R12 ;  /* 0x000000000a0c7229 */ /* 0x004fce000000080c */
[----:B------:R-:W-:Y:S01]  /*7670*/  STG.E.64 desc[UR4][R16.64], R12 ;  /* 0x0000000c10007986 */ /* 0x000fe2000c101b04 */
[----:B------:R-:W-:Y:S05]  /*7680*/  EXIT ;  /* 0x000000000000794d */ /* 0x000fea0003800000 */
.L_x_90:
[----:B------:R-:W0:Y:S08]  /*7690*/  LDC.64 R4, c[0x0][0x398] ;  /* 0x0000e600ff047b82 */ /* 0x000e300000000a00 */
[----:B------:R-:W1:Y:S01]  /*76a0*/  LDC.64 R6, c[0x0][0x3a0] ;  /* 0x0000e800ff067b82 */ /* 0x000e620000000a00 */
[----:B0-----:R-:W-:-:S05]  /*76b0*/  IMAD.WIDE R4, R2, 0x8, R4 ;  /* 0x0000000802047825 */ /* 0x001fca00078e0204 */
[----:B------:R-:W-:Y:S01]  /*76c0*/  STG.E.64 desc[UR4][R4.64], R20 ;  /* 0x0000001404007986 */ /* 0x000fe2000c101b04 */
[----:B-1----:R-:W-:-:S05]  /*76d0*/  IMAD.WIDE R6, R2, 0x8, R6 ;  /* 0x0000000802067825 */ /* 0x002fca00078e0206 */
[----:B------:R-:W-:Y:S01]  /*76e0*/  STG.E.64 desc[UR4][R6.64], R18 ;  /* 0x0000001206007986 */ /* 0x000fe2000c101b04 */
[----:B------:R-:W-:Y:S05]  /*76f0*/  EXIT ;  /* 0x000000000000794d */ /* 0x000fea0003800000 */
        .weak           $__internal_1_$__cuda_sm20_div_rn_f64_full
        .type           $__internal_1_$__cuda_sm20_div_rn_f64_full,@function
        .size           $__internal_1_$__cuda_sm20_div_rn_f64_full,($__internal_2_$__cuda_sm20_dsqrt_rn_f64_mediumpath_v1 - $__internal_1_$__cuda_sm20_div_rn_f64_full)
$__internal_1_$__cuda_sm20_div_rn_f64_full:
[----:B------:R-:W-:Y:S01]  /*7700*/  FSETP.GEU.AND P4, PT, |R31|, 1.469367938527859385e-39, PT ;  /* 0x001000001f00780b */ /* 0x000fe20003f8e200 */
[----:B------:R-:W-:Y:S01]  /*7710*/  IMAD.MOV.U32 R34, RZ, RZ, R32 ;  /* 0x000000ffff227224 */ /* 0x000fe200078e0020 */
[C---:B------:R-:W-:Y:S01]  /*7720*/  FSETP.GEU.AND P1, PT, |R35|.reuse, 1.469367938527859385e-39, PT ;  /* 0x001000002300780b */ /* 0x040fe20003f2e200 */
[----:B------:R-:W-:Y:S01]  /*7730*/  IMAD.MOV.U32 R46, RZ, RZ, 0x1ca00000 ;  /* 0x1ca00000ff2e7424 */ /* 0x000fe200078e00ff */
[----:B------:R-:W-:Y:S01]  /*7740*/  LOP3.LUT R33, R35, 0x800fffff, RZ, 0xc0, !PT ;  /* 0x800fffff23217812 */ /* 0x000fe200078ec0ff */
[----:B------:R-:W-:Y:S01]  /*7750*/  IMAD.MOV.U32 R38, RZ, RZ, 0x1 ;  /* 0x00000001ff267424 */ /* 0x000fe200078e00ff */
[----:B------:R-:W-:Y:S01]  /*7760*/  LOP3.LUT R9, R31, 0x7ff00000, RZ, 0xc0, !PT ;  /* 0x7ff000001f097812 */ /* 0x000fe200078ec0ff */
[----:B------:R-:W-:Y:S01]  /*7770*/  BSSY.RECONVERGENT B3, `(.L_x_91) ;  /* 0x0000050000037945 */ /* 0x000fe20003800200 */
[----:B------:R-:W-:Y:S02]  /*7780*/  LOP3.LUT R33, R33, 0x3ff00000, RZ, 0xfc, !PT ;  /* 0x3ff0000021217812 */ /* 0x000fe400078efcff */
[----:B------:R-:W-:-:S03]  /*7790*/  LOP3.LUT R48, R35, 0x7ff00000, RZ, 0xc0, !PT ;  /* 0x7ff0000023307812 */ /* 0x000fc600078ec0ff */
[----:B------:R-:W-:Y:S01]  /*77a0*/  @!P4 LOP3.LUT R36, R35, 0x7ff00000, RZ, 0xc0, !PT ;  /* 0x7ff000002324c812 */ /* 0x000fe200078ec0ff */
[----:B------:R-:W-:Y:S01]  /*77b0*/  @!P4 IMAD.MOV.U32 R40, RZ, RZ, RZ ;  /* 0x000000ffff28c224 */ /* 0x000fe200078e00ff */
[----:B------:R-:W-:Y:S01]  /*77c0*/  @!P1 DMUL R32, R34, 8.98846567431157953865e+307 ;  /* 0x7fe0000022209828 */ /* 0x000fe20000000000 */
[C---:B------:R-:W-:Y:S02]  /*77d0*/  ISETP.GE.U32.AND P3, PT, R9.reuse, R48, PT ;  /* 0x000000300900720c */ /* 0x040fe40003f66070 */
[----:B------:R-:W-:Y:S02]  /*77e0*/  @!P4 ISETP.GE.U32.AND P5, PT, R9, R36, PT ;  /* 0x000000240900c20c */ /* 0x000fe40003fa6070 */
[C---:B------:R-:W-:Y:S01]  /*77f0*/  SEL R37, R46.reuse, 0x63400000, !P3 ;  /* 0x634000002e257807 */ /* 0x040fe20005800000 */
[----:B------:R-:W0:Y:S01]  /*7800*/  MUFU.RCP64H R39, R33 ;  /* 0x0000002100277308 */ /* 0x000e220000001800 */
[----:B------:R-:W-:Y:S02]  /*7810*/  @!P4 SEL R41, R46, 0x63400000, !P5 ;  /* 0x634000002e29c807 */ /* 0x000fe40006800000 */
[----:B------:R-:W-:-:S02]  /*7820*/  LOP3.LUT R37, R37, 0x800fffff, R31, 0xf8, !PT ;  /* 0x800fffff25257812 */ /* 0x000fc400078ef81f */
[----:B------:R-:W-:Y:S02]  /*7830*/  @!P4 LOP3.LUT R36, R41, 0x80000000, R31, 0xf8, !PT ;  /* 0x800000002924c812 */ /* 0x000fe400078ef81f */
[----:B------:R-:W-:Y:S02]  /*7840*/  @!P1 LOP3.LUT R48, R33, 0x7ff00000, RZ, 0xc0, !PT ;  /* 0x7ff0000021309812 */ /* 0x000fe400078ec0ff */
[----:B------:R-:W-:Y:S01]  /*7850*/  @!P4 LOP3.LUT R41, R36, 0x100000, RZ, 0xfc, !PT ;  /* 0x001000002429c812 */ /* 0x000fe200078efcff */
[----:B------:R-:W-:-:S06]  /*7860*/  IMAD.MOV.U32 R36, RZ, RZ, R30 ;  /* 0x000000ffff247224 */ /* 0x000fcc00078e001e */
[----:B------:R-:W-:Y:S02]  /*7870*/  @!P4 DFMA R36, R36, 2, -R40 ;  /* 0x400000002424c82b */ /* 0x000fe40000000828 */
[----:B0-----:R-:W-:-:S08]  /*7880*/  DFMA R40, R38, -R32, 1 ;  /* 0x3ff000002628742b */ /* 0x001fd00000000820 */
[----:B------:R-:W-:-:S08]  /*7890*/  DFMA R40, R40, R40, R40 ;  /* 0x000000282828722b */ /* 0x000fd00000000028 */
[----:B------:R-:W-:-:S08]  /*78a0*/  DFMA R40, R38, R40, R38 ;  /* 0x000000282628722b */ /* 0x000fd00000000026 */
[----:B------:R-:W-:-:S08]  /*78b0*/  DFMA R38, R40, -R32, 1 ;  /* 0x3ff000002826742b */ /* 0x000fd00000000820 */
[----:B------:R-:W-:-:S08]  /*78c0*/  DFMA R38, R40, R38, R40 ;  /* 0x000000262826722b */ /* 0x000fd00000000028 */
[----:B------:R-:W-:-:S08]  /*78d0*/  DMUL R40, R38, R36 ;  /* 0x0000002426287228 */ /* 0x000fd00000000000 */
[----:B------:R-:W-:-:S08]  /*78e0*/  DFMA R42, R40, -R32, R36 ;  /* 0x80000020282a722b */ /* 0x000fd00000000024 */
[----:B------:R-:W-:Y:S01]  /*78f0*/  DFMA R42, R38, R42, R40 ;  /* 0x0000002a262a722b */ /* 0x000fe20000000028 */
[----:B------:R-:W-:Y:S01]  /*7900*/  IMAD.MOV.U32 R38, RZ, RZ, R9 ;  /* 0x000000ffff267224 */ /* 0x000fe200078e0009 */
[----:B------:R-:W-:-:S05]  /*7910*/  @!P4 LOP3.LUT R38, R37, 0x7ff00000, RZ, 0xc0, !PT ;  /* 0x7ff000002526c812 */ /* 0x000fca00078ec0ff */
[----:B------:R-:W-:-:S05]  /*7920*/  VIADD R39, R38, 0xffffffff ;  /* 0xffffffff26277836 */ /* 0x000fca0000000000 */
[----:B------:R-:W-:Y:S01]  /*7930*/  ISETP.GT.U32.AND P1, PT, R39, 0x7feffffe, PT ;  /* 0x7feffffe2700780c */ /* 0x000fe20003f24070 */
[----:B------:R-:W-:-:S05]  /*7940*/  VIADD R39, R48, 0xffffffff ;  /* 0xffffffff30277836 */ /* 0x000fca0000000000 */
[----:B------:R-:W-:-:S13]  /*7950*/  ISETP.GT.U32.OR P1, PT, R39, 0x7feffffe, P1 ;  /* 0x7feffffe2700780c */ /* 0x000fda0000f24470 */
[----:B------:R-:W-:Y:S05]  /*7960*/  @P1 BRA `(.L_x_92) ;  /* 0x00000000006c1947 */ /* 0x000fea0003800000 */
[----:B------:R-:W-:-:S04]  /*7970*/  LOP3.LUT R30, R35, 0x7ff00000, RZ, 0xc0, !PT ;  /* 0x7ff00000231e7812 */ /* 0x000fc800078ec0ff */
[CC--:B------:R-:W-:Y:S02]  /*7980*/  ISETP.GE.U32.AND P1, PT, R9.reuse, R30.reuse, PT ;  /* 0x0000001e0900720c */ /* 0x0c0fe40003f26070 */
[----:B------:R-:W-:Y:S01]  /*7990*/  VIADDMNMX R9, R9, -R30, 0xb9600000, !PT ;  /* 0xb960000009097446 */ /* 0x000fe2000780091e */
[----:B------:R-:W-:Y:S01]  /*79a0*/  IMAD.MOV.U32 R30, RZ, RZ, RZ ;  /* 0x000000ffff1e7224 */ /* 0x000fe200078e00ff */
[----:B------:R-:W-:Y:S02]  /*79b0*/  SEL R46, R46, 0x63400000, !P1 ;  /* 0x634000002e2e7807 */ /* 0x000fe40004800000 */
[----:B------:R-:W-:-:S05]  /*79c0*/  VIMNMX R9, PT, PT, R9, 0x46a00000, PT ;  /* 0x46a0000009097848 */ /* 0x000fca0003fe0100 */
[----:B------:R-:W-:-:S04]  /*79d0*/  IMAD.IADD R9, R9, 0x1, -R46 ;  /* 0x0000000109097824 */ /* 0x000fc800078e0a2e */
        /* <DEDUP_REMOVED lines=11> */
[----:B------:R-:W-:Y:S01]  /*7a90*/  DMUL.RP R32, R42, R32 ;  /* 0x000000202a207228 */ /* 0x000fe20000008000 */
[----:B------:R-:W-:Y:S01]  /*7aa0*/  IMAD.MOV.U32 R30, RZ, RZ, RZ ;  /* 0x000000ffff1e7224 */ /* 0x000fe200078e00ff */
[----:B------:R-:W-:-:S05]  /*7ab0*/  IADD3 R9, PT, PT, -R9, -0x43300000, RZ ;  /* 0xbcd0000009097810 */ /* 0x000fca0007ffe1ff */
[----:B------:R-:W-:-:S03]  /*7ac0*/  DFMA R30, R40, -R30, R42 ;  /* 0x8000001e281e722b */ /* 0x000fc6000000002a */
[----:B------:R-:W-:-:S07]  /*7ad0*/  LOP3.LUT R35, R33, R35, RZ, 0x3c, !PT ;  /* 0x0000002321237212 */ /* 0x000fce00078e3cff */
[----:B------:R-:W-:-:S04]  /*7ae0*/  FSETP.NEU.AND P1, PT, |R31|, R9, PT ;  /* 0x000000091f00720b */ /* 0x000fc80003f2d200 */
[----:B------:R-:W-:Y:S02]  /*7af0*/  FSEL R40, R32, R40, !P1 ;  /* 0x0000002820287208 */ /* 0x000fe40004800000 */
[----:B------:R-:W-:Y:S01]  /*7b00*/  FSEL R41, R35, R41, !P1 ;  /* 0x0000002923297208 */ /* 0x000fe20004800000 */
[----:B------:R-:W-:Y:S06]  /*7b10*/  BRA `(.L_x_93) ;  /* 0x0000000000547947 */ /* 0x000fec0003800000 */
.L_x_92:
        /* <DEDUP_REMOVED lines=16> */
.L_x_95:
[----:B------:R-:W-:Y:S01]  /*7c20*/  LOP3.LUT R41, R35, 0x80000, RZ, 0xfc, !PT ;  /* 0x0008000023297812 */ /* 0x000fe200078efcff */
[----:B------:R-:W-:Y:S01]  /*7c30*/  IMAD.MOV.U32 R40, RZ, RZ, R34 ;  /* 0x000000ffff287224 */ /* 0x000fe200078e0022 */
[----:B------:R-:W-:Y:S06]  /*7c40*/  BRA `(.L_x_93) ;  /* 0x0000000000087947 */ /* 0x000fec0003800000 */
.L_x_94:
[----:B------:R-:W-:Y:S01]  /*7c50*/  LOP3.LUT R41, R31, 0x80000, RZ, 0xfc, !PT ;  /* 0x000800001f297812 */ /* 0x000fe200078efcff */
[----:B------:R-:W-:-:S07]  /*7c60*/  IMAD.MOV.U32 R40, RZ, RZ, R30 ;  /* 0x000000ffff287224 */ /* 0x000fce00078e001e */
.L_x_93:
[----:B------:R-:W-:Y:S05]  /*7c70*/  BSYNC.RECONVERGENT B3 ;  /* 0x0000000000037941 */ /* 0x000fea0003800200 */
.L_x_91:
[----:B------:R-:W-:Y:S02]  /*7c80*/  IMAD.MOV.U32 R30, RZ, RZ, R0 ;  /* 0x000000ffff1e7224 */ /* 0x000fe400078e0000 */
[----:B------:R-:W-:-:S04]  /*7c90*/  IMAD.MOV.U32 R31, RZ, RZ, 0x0 ;  /* 0x00000000ff1f7424 */ /* 0x000fc800078e00ff */
[----:B------:R-:W-:Y:S05]  /*7ca0*/  RET.REL.NODEC R30 `(_Z6rotateiPdS_S_S_iPiS0_) ;  /* 0xffffff801ed47950 */ /* 0x000fea0003c3ffff */
        .weak           $__internal_2_$__cuda_sm20_dsqrt_rn_f64_mediumpath_v1
        .type           $__internal_2_$__cuda_sm20_dsqrt_rn_f64_mediumpath_v1,@function
        .size           $__internal_2_$__cuda_sm20_dsqrt_rn_f64_mediumpath_v1,($_Z6rotateiPdS_S_S_iPiS0_$__internal_trig_reduction_slowpathd - $__internal_2_$__cuda_sm20_dsqrt_rn_f64_mediumpath_v1)
$__internal_2_$__cuda_sm20_dsqrt_rn_f64_mediumpath_v1:
[----:B------:R-:W-:Y:S01]  /*7cb0*/  ISETP.GE.U32.AND P1, PT, R30, -0x3400000, PT ;  /* 0xfcc000001e00780c */ /* 0x000fe20003f26070 */
[----:B------:R-:W-:Y:S01]  /*7cc0*/  BSSY.RECONVERGENT B1, `(.L_x_96) ;  /* 0x0000024000017945 */ /* 0x000fe20003800200 */
[----:B------:R-:W-:-:S11]  /*7cd0*/  IMAD.MOV.U32 R30, RZ, RZ, R38 ;  /* 0x000000ffff1e7224 */ /* 0x000fd600078e0026 */
[----:B------:R-:W-:Y:S05]  /*7ce0*/  @!P1 BRA `(.L_x_97) ;  /* 0x0000000000209947 */ /* 0x000fea0003800000 */
[----:B------:R-:W-:-:S10]  /*7cf0*/  DFMA.RM R32, R32, R34, R36 ;  /* 0x000000222020722b */ /* 0x000fd40000004024 */
[----:B------:R-:W-:-:S05]  /*7d00*/  IADD3 R34, P1, PT, R32, 0x1, RZ ;  /* 0x0000000120227810 */ /* 0x000fca0007f3e0ff */
[----:B------:R-:W-:-:S06]  /*7d10*/  IMAD.X R35, RZ, RZ, R33, P1 ;  /* 0x000000ffff237224 */ /* 0x000fcc00008e0621 */
[----:B------:R-:W-:-:S08]  /*7d20*/  DFMA.RP R30, -R32, R34, R30 ;  /* 0x00000022201e722b */ /* 0x000fd0000000811e */
[----:B------:R-:W-:-:S06]  /*7d30*/  DSETP.GT.AND P1, PT, R30, RZ, PT ;  /* 0x000000ff1e00722a */ /* 0x000fcc0003f24000 */
[----:B------:R-:W-:Y:S02]  /*7d40*/  FSEL R32, R34, R32, P1 ;  /* 0x0000002022207208 */ /* 0x000fe40000800000 */
[----:B------:R-:W-:Y:S01]  /*7d50*/  FSEL R33, R35, R33, P1 ;  /* 0x0000002123217208 */ /* 0x000fe20000800000 */
[----:B------:R-:W-:Y:S06]  /*7d60*/  BRA `(.L_x_98) ;  /* 0x0000000000647947 */ /* 0x000fec0003800000 */
.L_x_97:
[----:B------:R-:W-:-:S14]  /*7d70*/  DSETP.NE.AND P1, PT, R30, RZ, PT ;  /* 0x000000ff1e00722a */ /* 0x000fdc0003f25000 */
[----:B------:R-:W-:Y:S05]  /*7d80*/  @!P1 BRA `(.L_x_99) ;  /* 0x0000000000589947 */ /* 0x000fea0003800000 */
[----:B------:R-:W-:-:S13]  /*7d90*/  ISETP.GE.AND P1, PT, R31, RZ, PT ;  /* 0x000000ff1f00720c */ /* 0x000fda0003f26270 */
[----:B------:R-:W-:Y:S02]  /*7da0*/  @!P1 IMAD.MOV.U32 R32, RZ, RZ, 0x0 ;  /* 0x00000000ff209424 */ /* 0x000fe400078e00ff */
[----:B------:R-:W-:Y:S01]  /*7db0*/  @!P1 IMAD.MOV.U32 R33, RZ, RZ, -0x80000 ;  /* 0xfff80000ff219424 */ /* 0x000fe200078e00ff */
[----:B------:R-:W-:Y:S06]  /*7dc0*/  @!P1 BRA `(.L_x_98) ;  /* 0x00000000004c9947 */ /* 0x000fec0003800000 */
[----:B------:R-:W-:-:S13]  /*7dd0*/  ISETP.GT.AND P1, PT, R31, 0x7fefffff, PT ;  /* 0x7fefffff1f00780c */ /* 0x000fda0003f24270 */
[----:B------:R-:W-:Y:S05]  /*7de0*/  @P1 BRA `(.L_x_99) ;  /* 0x0000000000401947 */ /* 0x000fea0003800000 */
[----:B------:R-:W-:Y:S01]  /*7df0*/  DMUL R30, R30, 8.11296384146066816958e+31 ;  /* 0x469000001e1e7828 */ /* 0x000fe20000000000 */
[----:B------:R-:W-:Y:S02]  /*7e00*/  IMAD.MOV.U32 R34, RZ, RZ, RZ ;  /* 0x000000ffff227224 */ /* 0x000fe400078e00ff */
[----:B------:R-:W-:Y:S02]  /*7e10*/  IMAD.MOV.U32 R36, RZ, RZ, 0x0 ;  /* 0x00000000ff247424 */ /* 0x000fe400078e00ff */
[----:B------:R-:W-:Y:S01]  /*7e20*/  IMAD.MOV.U32 R37, RZ, RZ, 0x3fd80000 ;  /* 0x3fd80000ff257424 */ /* 0x000fe200078e00ff */
[----:B------:R-:W0:Y:S02]  /*7e30*/  MUFU.RSQ64H R35, R31 ;  /* 0x0000001f00237308 */ /* 0x000e240000001c00 */
[----:B0-----:R-:W-:-:S08]  /*7e40*/  DMUL R32, R34, R34 ;  /* 0x0000002222207228 */ /* 0x001fd00000000000 */
[----:B------:R-:W-:-:S08]  /*7e50*/  DFMA R32, R30, -R32, 1 ;  /* 0x3ff000001e20742b */ /* 0x000fd00000000820 */
[----:B------:R-:W-:Y:S02]  /*7e60*/  DFMA R36, R32, R36, 0.5 ;  /* 0x3fe000002024742b */ /* 0x000fe40000000024 */
[----:B------:R-:W-:-:S08]  /*7e70*/  DMUL R32, R34, R32 ;  /* 0x0000002022207228 */ /* 0x000fd00000000000 */
[----:B------:R-:W-:-:S08]  /*7e80*/  DFMA R36, R36, R32, R34 ;  /* 0x000000202424722b */ /* 0x000fd00000000022 */
[----:B------:R-:W-:Y:S02]  /*7e90*/  DMUL R32, R30, R36 ;  /* 0x000000241e207228 */ /* 0x000fe40000000000 */
[----:B------:R-:W-:-:S06]  /*7ea0*/  VIADD R37, R37, 0xfff00000 ;  /* 0xfff0000025257836 */ /* 0x000fcc0000000000 */
[----:B------:R-:W-:-:S08]  /*7eb0*/  DFMA R34, R32, -R32, R30 ;  /* 0x800000202022722b */ /* 0x000fd0000000001e */
[----:B------:R-:W-:-:S10]  /*7ec0*/  DFMA R32, R36, R34, R32 ;  /* 0x000000222420722b */ /* 0x000fd40000000020 */
[----:B------:R-:W-:Y:S01]  /*7ed0*/  VIADD R33, R33, 0xfcb00000 ;  /* 0xfcb0000021217836 */ /* 0x000fe20000000000 */
[----:B------:R-:W-:Y:S06]  /*7ee0*/  BRA `(.L_x_98) ;  /* 0x0000000000047947 */ /* 0x000fec0003800000 */
.L_x_99:
[----:B------:R-:W-:-:S11]  /*7ef0*/  DADD R32, R30, R30 ;  /* 0x000000001e207229 */ /* 0x000fd6000000001e */
.L_x_98:
[----:B------:R-:W-:Y:S05]  /*7f00*/  BSYNC.RECONVERGENT B1 ;  /* 0x0000000000017941 */ /* 0x000fea0003800200 */
.L_x_96:
[----:B------:R-:W-:Y:S01]  /*7f10*/  MOV R30, R0 ;  /* 0x00000000001e7202 */ /* 0x000fe20000000f00 */
[----:B------:R-:W-:Y:S02]  /*7f20*/  IMAD.MOV.U32 R31, RZ, RZ, 0x0 ;  /* 0x00000000ff1f7424 */ /* 0x000fe400078e00ff */
[----:B------:R-:W-:Y:S02]  /*7f30*/  IMAD.MOV.U32 R40, RZ, RZ, R32 ;  /* 0x000000ffff287224 */ /* 0x000fe400078e0020 */
[----:B------:R-:W-:Y:S01]  /*7f40*/  IMAD.MOV.U32 R41, RZ, RZ, R33 ;  /* 0x000000ffff297224 */ /* 0x000fe200078e0021 */
[----:B------:R-:W-:Y:S06]  /*7f50*/  RET.REL.NODEC R30 `(_Z6rotateiPdS_S_S_iPiS0_) ;  /* 0xffffff801e287950 */ /* 0x000fec0003c3ffff */
        .type           $_Z6rotateiPdS_S_S_iPiS0_$__internal_trig_reduction_slowpathd,@function
        .size           $_Z6rotateiPdS_S_S_iPiS0_$__internal_trig_reduction_slowpathd,(.L_x_157 - $_Z6rotateiPdS_S_S_iPiS0_$__internal_trig_reduction_slowpathd)
$_Z6rotateiPdS_S_S_iPiS0_$__internal_trig_reduction_slowpathd:
[----:B------:R-:W-:Y:S01]  /*7f60*/  SHF.R.U32.HI R0, RZ, 0x14, R14 ;  /* 0x00000014ff007819 */ /* 0x000fe2000001160e */
[----:B------:R-:W-:Y:S02]  /*7f70*/  IMAD.MOV.U32 R11, RZ, RZ, R4 ;  /* 0x000000ffff0b7224 */ /* 0x000fe400078e0004 */
[----:B------:R-:W-:Y:S01]  /*7f80*/  IMAD.MOV.U32 R15, RZ, RZ, R14 ;  /* 0x000000ffff0f7224 */ /* 0x000fe200078e000e */
[----:B------:R-:W-:Y:S01]  /*7f90*/  LOP3.LUT R5, R0, 0x7ff, RZ, 0xc0, !PT ;  /* 0x000007ff00057812 */ /* 0x000fe200078ec0ff */
[----:B------:R-:W-:-:S03]  /*7fa0*/  IMAD.MOV.U32 R4, RZ, RZ, RZ ;  /* 0x000000ffff047224 */ /* 0x000fc600078e00ff */
[----:B------:R-:W-:-:S13]  /*7fb0*/  ISETP.NE.AND P1, PT, R5, 0x7ff, PT ;  /* 0x000007ff0500780c */ /* 0x000fda0003f25270 */
[----:B------:R-:W-:Y:S05]  /*7fc0*/  @!P1 BRA `(.L_x_100) ;  /* 0x0000000800489947 */ /* 0x000fea0003800000 */
[----:B------:R-:W-:Y:S01]  /*7fd0*/  VIADD R4, R5, 0xfffffc00 ;  /* 0xfffffc0005047836 */ /* 0x000fe20000000000 */
[----:B------:R-:W-:Y:S01]  /*7fe0*/  BSSY.RECONVERGENT B2, `(.L_x_101) ;  /* 0x000002f000027945 */ /* 0x000fe20003800200 */
[----:B------:R-:W-:-:S03]  /*7ff0*/  CS2R R30, SRZ ;  /* 0x00000000001e7805 */ /* 0x000fc6000001ff00 */
[----:B------:R-:W-:Y:S02]  /*8000*/  SHF.R.U32.HI R8, RZ, 0x6, R4 ;  /* 0x00000006ff087819 */ /* 0x000fe40000011604 */
[----:B------:R-:W-:Y:S02]  /*8010*/  ISETP.GE.U32.AND P1, PT, R4, 0x80, PT ;  /* 0x000000800400780c */ /* 0x000fe40003f26070 */
[C---:B------:R-:W-:Y:S02]  /*8020*/  IADD3 R9, PT, PT, -R8.reuse, 0x13, RZ ;  /* 0x0000001308097810 */ /* 0x040fe40007ffe1ff */
[----:B------:R-:W-:Y:S02]  /*8030*/  IADD3 R10, PT, PT, -R8, 0xf, RZ ;  /* 0x0000000f080a7810 */ /* 0x000fe40007ffe1ff */
[----:B------:R-:W-:-:S04]  /*8040*/  SEL R9, R9, 0x12, P1 ;  /* 0x0000001209097807 */ /* 0x000fc80000800000 */
[----:B------:R-:W-:-:S13]  /*8050*/  ISETP.GE.AND P1, PT, R10, R9, PT ;  /* 0x000000090a00720c */ /* 0x000fda0003f26270 */
[----:B------:R-:W-:Y:S05]  /*8060*/  @P1 BRA `(.L_x_102) ;  /* 0x0000000000981947 */ /* 0x000fea0003800000 */
[----:B------:R-:W0:Y:S01]  /*8070*/  LDC.64 R32, c[0x0][0x358] ;  /* 0x0000d600ff207b82 */ /* 0x000e220000000a00 */
[C---:B------:R-:W-:Y:S01]  /*8080*/  SHF.L.U64.HI R15, R11.reuse, 0xb, R15 ;  /* 0x0000000b0b0f7819 */ /* 0x040fe2000001020f */
[----:B------:R-:W-:Y:S01]  /*8090*/  BSSY.RECONVERGENT B3, `(.L_x_103) ;  /* 0x0000022000037945 */ /* 0x000fe20003800200 */
[----:B------:R-:W-:Y:S01]  /*80a0*/  IMAD.SHL.U32 R11, R11, 0x800, RZ ;  /* 0x000008000b0b7824 */ /* 0x000fe200078e00ff */
[----:B------:R-:W-:Y:S01]  /*80b0*/  IADD3 R17, PT, PT, RZ, -R8, -R9 ;  /* 0x80000008ff117210 */ /* 0x000fe20007ffe809 */
[----:B------:R-:W-:Y:S01]  /*80c0*/  IMAD.MOV.U32 R18, RZ, RZ, RZ ;  /* 0x000000ffff127224 */ /* 0x000fe200078e00ff */
[----:B------:R-:W-:Y:S02]  /*80d0*/  CS2R R30, SRZ ;  /* 0x00000000001e7805 */ /* 0x000fe4000001ff00 */
[----:B------:R-:W-:-:S07]  /*80e0*/  LOP3.LUT R15, R15, 0x80000000, RZ, 0xfc, !PT ;  /* 0x800000000f0f7812 */ /* 0x000fce00078efcff */
.L_x_104:
[----:B------:R-:W1:Y:S01]  /*80f0*/  LDC.64 R4, c[0x4][0x78] ;  /* 0x01001e00ff047b82 */ /* 0x000e620000000a00 */
[----:B0-----:R-:W-:Y:S02]  /*8100*/  R2UR UR6, R32 ;  /* 0x00000000200672ca */ /* 0x001fe400000e0000 */
[----:B------:R-:W-:Y:S01]  /*8110*/  R2UR UR7, R33 ;  /* 0x00000000210772ca */ /* 0x000fe200000e0000 */
[----:B-1----:R-:W-:-:S12]  /*8120*/  IMAD.WIDE R4, R10, 0x8, R4 ;  /* 0x000000080a047825 */ /* 0x002fd800078e0204 */
[----:B------:R-:W2:Y:S01]  /*8130*/  LDG.E.64.CONSTANT R4, desc[UR6][R4.64] ;  /* 0x0000000604047981 */ /* 0x000ea2000c1e9b00 */
[----:B------:R-:W-:Y:S02]  /*8140*/  IMAD.MOV.U32 R6, RZ, RZ, R30 ;  /* 0x000000ffff067224 */ /* 0x000fe400078e001e */
[----:B------:R-:W-:Y:S02]  /*8150*/  IMAD.MOV.U32 R7, RZ, RZ, R31 ;  /* 0x000000ffff077224 */ /* 0x000fe400078e001f */
[----:B------:R-:W-:Y:S02]  /*8160*/  VIADD R17, R17, 0x1 ;  /* 0x0000000111117836 */ /* 0x000fe40000000000 */
[----:B------:R-:W-:Y:S02]  /*8170*/  VIADD R10, R10, 0x1 ;  /* 0x000000010a0a7836 */ /* 0x000fe40000000000 */
[----:B--2---:R-:W-:-:S04]  /*8180*/  IMAD.WIDE.U32 R6, P3, R4, R11, R6 ;  /* 0x0000000b04067225 */ /* 0x004fc80007860006 */
[----:B------:R-:W-:Y:S02]  /*8190*/  IMAD R19, R4, R15, RZ ;  /* 0x0000000f04137224 */ /* 0x000fe400078e02ff */
[CC--:B------:R-:W-:Y:S02]  /*81a0*/  IMAD R30, R5.reuse, R11.reuse, RZ ;  /* 0x0000000b051e7224 */ /* 0x0c0fe400078e02ff */
[----:B------:R-:W-:Y:S01]  /*81b0*/  IMAD.HI.U32 R31, R5, R11, RZ ;  /* 0x0000000b051f7227 */ /* 0x000fe200078e00ff */
[----:B------:R-:W-:-:S03]  /*81c0*/  IADD3 R7, P1, PT, R19, R7, RZ ;  /* 0x0000000713077210 */ /* 0x000fc60007f3e0ff */
[----:B------:R-:W-:Y:S01]  /*81d0*/  IMAD R19, R18, 0x8, R1 ;  /* 0x0000000812137824 */ /* 0x000fe200078e0201 */
[----:B------:R-:W-:Y:S01]  /*81e0*/  IADD3 R7, P2, PT, R30, R7, RZ ;  /* 0x000000071e077210 */ /* 0x000fe20007f5e0ff */
[----:B------:R-:W-:-:S04]  /*81f0*/  IMAD.HI.U32 R30, R4, R15, RZ ;  /* 0x0000000f041e7227 */ /* 0x000fc800078e00ff */
[----:B------:R-:W-:Y:S01]  /*8200*/  IMAD.X R4, RZ, RZ, R30, P3 ;  /* 0x000000ffff047224 */ /* 0x000fe200018e061e */
[----:B------:R1:W-:Y:S01]  /*8210*/  STL.64 [R19], R6 ;  /* 0x0000000613007387 */ /* 0x0003e20000100a00 */
[----:B------:R-:W-:-:S03]  /*8220*/  IMAD.HI.U32 R34, R5, R15, RZ ;  /* 0x0000000f05227227 */ /* 0x000fc600078e00ff */
[----:B------:R-:W-:Y:S01]  /*8230*/  IADD3.X R4, P1, PT, R31, R4, RZ, P1, !PT ;  /* 0x000000041f047210 */ /* 0x000fe20000f3e4ff */
[----:B------:R-:W-:Y:S02]  /*8240*/  IMAD R5, R5, R15, RZ ;  /* 0x0000000f05057224 */ /* 0x000fe400078e02ff */
[----:B------:R-:W-:-:S03]  /*8250*/  VIADD R18, R18, 0x1 ;  /* 0x0000000112127836 */ /* 0x000fc60000000000 */
[----:B------:R-:W-:Y:S01]  /*8260*/  IADD3.X R30, P2, PT, R5, R4, RZ, P2, !PT ;  /* 0x00000004051e7210 */ /* 0x000fe2000175e4ff */
[----:B------:R-:W-:Y:S01]  /*8270*/  IMAD.X R4, RZ, RZ, R34, P1 ;  /* 0x000000ffff047224 */ /* 0x000fe200008e0622 */
[----:B------:R-:W-:-:S03]  /*8280*/  ISETP.NE.AND P1, PT, R17, -0xf, PT ;  /* 0xfffffff11100780c */ /* 0x000fc60003f25270 */
[----:B------:R-:W-:-:S10]  /*8290*/  IMAD.X R31, RZ, RZ, R4, P2 ;  /* 0x000000ffff1f7224 */ /* 0x000fd400010e0604 */
[----:B-1----:R-:W-:Y:S05]  /*82a0*/  @P1 BRA `(.L_x_104) ;  /* 0xfffffffc00901947 */ /* 0x002fea000383ffff */
[----:B------:R-:W-:Y:S05]  /*82b0*/  BSYNC.RECONVERGENT B3 ;  /* 0x0000000000037941 */ /* 0x000fea0003800200 */
.L_x_103:
[----:B------:R-:W-:-:S07]  /*82c0*/  IMAD.MOV.U32 R10, RZ, RZ, R9 ;  /* 0x000000ffff0a7224 */ /* 0x000fce00078e0009 */
.L_x_102:
[----:B------:R-:W-:Y:S05]  /*82d0*/  BSYNC.RECONVERGENT B2 ;  /* 0x0000000000027941 */ /* 0x000fea0003800200 */
.L_x_101:
[----:B------:R-:W-:Y:S01]  /*82e0*/  LOP3.LUT P1, R35, R0, 0x3f, RZ, 0xc0, !PT ;  /* 0x0000003f00237812 */ /* 0x000fe2000782c0ff */
[----:B------:R-:W-:-:S04]  /*82f0*/  IMAD.IADD R0, R8, 0x1, R10 ;  /* 0x0000000108007824 */ /* 0x000fc800078e020a */
[----:B------:R-:W-:-:S05]  /*8300*/  IMAD.U32 R33, R0, 0x8, R1 ;  /* 0x0000000800217824 */ /* 0x000fca00078e0001 */
[----:B------:R0:W-:Y:S04]  /*8310*/  STL.64 [R33+-0x78], R30 ;  /* 0xffff881e21007387 */ /* 0x0001e80000100a00 */
[----:B------:R-:W2:Y:S04]  /*8320*/  @P1 LDL.64 R10, [R1+0x8] ;  /* 0x00000800010a1983 */ /* 0x000ea80000100a00 */
[----:B------:R-:W3:Y:S04]  /*8330*/  LDL.64 R6, [R1+0x10] ;  /* 0x0000100001067983 */ /* 0x000ee80000100a00 */
[----:B------:R-:W4:Y:S01]  /*8340*/  LDL.64 R4, [R1+0x18] ;  /* 0x0000180001047983 */ /* 0x000f220000100a00 */
[----:B------:R-:W-:Y:S01]  /*8350*/  @P1 LOP3.LUT R0, R35, 0x3f, RZ, 0x3c, !PT ;  /* 0x0000003f23001812 */ /* 0x000fe200078e3cff */
[----:B------:R-:W-:Y:S01]  /*8360*/  BSSY.RECONVERGENT B2, `(.L_x_105) ;  /* 0x0000034000027945 */ /* 0x000fe20003800200 */
[----:B--2---:R-:W-:-:S02]  /*8370*/  @P1 SHF.R.U64 R9, R10, 0x1, R11 ;  /* 0x000000010a091819 */ /* 0x004fc4000000120b */
[----:B------:R-:W-:Y:S02]  /*8380*/  @P1 SHF.R.U32.HI R11, RZ, 0x1, R11 ;  /* 0x00000001ff0b1819 */ /* 0x000fe4000001160b */
[CC--:B---3--:R-:W-:Y:S02]  /*8390*/  @P1 SHF.L.U32 R15, R6.reuse, R35.reuse, RZ ;  /* 0x00000023060f1219 */ /* 0x0c8fe400000006ff */
[----:B------:R-:W-:Y:S02]  /*83a0*/  @P1 SHF.R.U64 R8, R9, R0, R11 ;  /* 0x0000000009081219 */ /* 0x000fe4000000120b */
[--C-:B------:R-:W-:Y:S02]  /*83b0*/  @P1 SHF.R.U32.HI R19, RZ, 0x1, R7.reuse ;  /* 0x00000001ff131819 */ /* 0x100fe40000011607 */
[C-C-:B------:R-:W-:Y:S02]  /*83c0*/  @P1 SHF.R.U64 R17, R6.reuse, 0x1, R7.reuse ;  /* 0x0000000106111819 */ /* 0x140fe40000001207 */
[----:B------:R-:W-:-:S02]  /*83d0*/  @P1 SHF.L.U64.HI R10, R6, R35, R7 ;  /* 0x00000023060a1219 */ /* 0x000fc40000010207 */
[----:B------:R-:W-:Y:S02]  /*83e0*/  @P1 SHF.R.U32.HI R9, RZ, R0, R11 ;  /* 0x00000000ff091219 */ /* 0x000fe4000001160b */
[----:B------:R-:W-:Y:S02]  /*83f0*/  @P1 LOP3.LUT R6, R15, R8, RZ, 0xfc, !PT ;  /* 0x000000080f061212 */ /* 0x000fe400078efcff */
[----:B----4-:R-:W-:Y:S02]  /*8400*/  @P1 SHF.L.U32 R11, R4, R35, RZ ;  /* 0x00000023040b1219 */ /* 0x010fe400000006ff */
[----:B------:R-:W-:Y:S02]  /*8410*/  @P1 SHF.R.U64 R18, R17, R0, R19 ;  /* 0x0000000011121219 */ /* 0x000fe40000001213 */
[----:B------:R-:W-:Y:S01]  /*8420*/  @P1 LOP3.LUT R7, R10, R9, RZ, 0xfc, !PT ;  /* 0x000000090a071212 */ /* 0x000fe200078efcff */
[----:B------:R-:W-:Y:S01]  /*8430*/  IMAD.SHL.U32 R10, R6, 0x4, RZ ;  /* 0x00000004060a7824 */ /* 0x000fe200078e00ff */
[----:B------:R-:W-:-:S02]  /*8440*/  @P1 SHF.L.U64.HI R9, R4, R35, R5 ;  /* 0x0000002304091219 */ /* 0x000fc40000010205 */
[----:B------:R-:W-:Y:S02]  /*8450*/  @P1 LOP3.LUT R4, R11, R18, RZ, 0xfc, !PT ;  /* 0x000000120b041212 */ /* 0x000fe400078efcff */
[----:B------:R-:W-:Y:S02]  /*8460*/  @P1 SHF.R.U32.HI R0, RZ, R0, R19 ;  /* 0x00000000ff001219 */ /* 0x000fe40000011613 */
[----:B------:R-:W-:Y:S02]  /*8470*/  SHF.L.U64.HI R11, R6, 0x2, R7 ;  /* 0x00000002060b7819 */ /* 0x000fe40000010207 */
[----:B------:R-:W-:Y:S02]  /*8480*/  @P1 LOP3.LUT R5, R9, R0, RZ, 0xfc, !PT ;  /* 0x0000000009051212 */ /* 0x000fe400078efcff */
[----:B------:R-:W-:Y:S02]  /*8490*/  SHF.L.W.U32.HI R7, R7, 0x2, R4 ;  /* 0x0000000207077819 */ /* 0x000fe40000010e04 */
[----:B------:R-:W-:-:S02]  /*84a0*/  IADD3 RZ, P1, PT, RZ, -R10, RZ ;  /* 0x8000000affff7210 */ /* 0x000fc40007f3e0ff */
[----:B------:R-:W-:Y:S02]  /*84b0*/  LOP3.LUT R0, RZ, R11, RZ, 0x33, !PT ;  /* 0x0000000bff007212 */ /* 0x000fe400078e33ff */
[----:B------:R-:W-:Y:S02]  /*84c0*/  SHF.L.W.U32.HI R4, R4, 0x2, R5 ;  /* 0x0000000204047819 */ /* 0x000fe40000010e05 */
[----:B------:R-:W-:Y:S02]  /*84d0*/  LOP3.LUT R8, RZ, R7, RZ, 0x33, !PT ;  /* 0x00000007ff087212 */ /* 0x000fe400078e33ff */
[----:B------:R-:W-:Y:S02]  /*84e0*/  IADD3.X R6, P1, PT, RZ, R0, RZ, P1, !PT ;  /* 0x00000000ff067210 */ /* 0x000fe40000f3e4ff */
[----:B------:R-:W-:Y:S02]  /*84f0*/  LOP3.LUT R0, RZ, R4, RZ, 0x33, !PT ;  /* 0x00000004ff007212 */ /* 0x000fe400078e33ff */
[----:B------:R-:W-:-:S02]  /*8500*/  IADD3.X R8, P2, PT, RZ, R8, RZ, P1, !PT ;  /* 0x00000008ff087210 */ /* 0x000fc40000f5e4ff */
[----:B------:R-:W-:-:S03]  /*8510*/  ISETP.GT.U32.AND P3, PT, R7, -0x1, PT ;  /* 0xffffffff0700780c */ /* 0x000fc60003f64070 */
[----:B------:R-:W-:Y:S01]  /*8520*/  IMAD.X R9, RZ, RZ, R0, P2 ;  /* 0x000000ffff097224 */ /* 0x000fe200010e0600 */
[----:B------:R-:W-:-:S04]  /*8530*/  ISETP.GT.AND.EX P1, PT, R4, -0x1, PT, P3 ;  /* 0xffffffff0400780c */ /* 0x000fc80003f24330 */
[----:B------:R-:W-:Y:S02]  /*8540*/  SEL R18, R4, R9, P1 ;  /* 0x0000000904127207 */ /* 0x000fe40000800000 */
[----:B------:R-:W-:Y:S02]  /*8550*/  SEL R9, R7, R8, P1 ;  /* 0x0000000807097207 */ /* 0x000fe40000800000 */
[----:B------:R-:W-:Y:S02]  /*8560*/  ISETP.NE.U32.AND P2, PT, R18, RZ, PT ;  /* 0x000000ff1200720c */ /* 0x000fe40003f45070 */
[----:B------:R-:W-:Y:S02]  /*8570*/  SEL R11, R11, R6, P1 ;  /* 0x000000060b0b7207 */ /* 0x000fe40000800000 */
[----:B------:R-:W-:Y:S01]  /*8580*/  SEL R7, R9, R18, !P2 ;  /* 0x0000001209077207 */ /* 0x000fe20005000000 */
[----:B------:R-:W-:-:S05]  /*8590*/  @!P1 IMAD.MOV R10, RZ, RZ, -R10 ;  /* 0x000000ffff0a9224 */ /* 0x000fca00078e0a0a */
[----:B------:R-:W1:Y:S02]  /*85a0*/  FLO.U32 R7, R7 ;  /* 0x0000000700077300 */ /* 0x000e6400000e0000 */
[C---:B-1----:R-:W-:Y:S02]  /*85b0*/  IADD3 R8, PT, PT, -R7.reuse, 0x1f, RZ ;  /* 0x0000001f07087810 */ /* 0x042fe40007ffe1ff */
[----:B------:R-:W-:-:S03]  /*85c0*/  IADD3 R0, PT, PT, -R7, 0x3f, RZ ;  /* 0x0000003f07007810 */ /* 0x000fc60007ffe1ff */
[----:B------:R-:W-:-:S05]  /*85d0*/  @P2 IMAD.MOV R0, RZ, RZ, R8 ;  /* 0x000000ffff002224 */ /* 0x000fca00078e0208 */
[----:B------:R-:W-:-:S13]  /*85e0*/  ISETP.NE.AND P2, PT, R0, RZ, PT ;  /* 0x000000ff0000720c */ /* 0x000fda0003f45270 */
[----:B0-----:R-:W-:Y:S05]  /*85f0*/  @!P2 BRA `(.L_x_106) ;  /* 0x000000000028a947 */ /* 0x001fea0003800000 */
[----:B------:R-:W-:Y:S02]  /*8600*/  LOP3.LUT R6, R0, 0x3f, RZ, 0xc0, !PT ;  /* 0x0000003f00067812 */ /* 0x000fe400078ec0ff */
[--C-:B------:R-:W-:Y:S02]  /*8610*/  SHF.R.U64 R8, R10, 0x1, R11.reuse ;  /* 0x000000010a087819 */ /* 0x100fe4000000120b */
[----:B------:R-:W-:Y:S02]  /*8620*/  SHF.R.U32.HI R10, RZ, 0x1, R11 ;  /* 0x00000001ff0a7819 */ /* 0x000fe4000001160b */
[----:B------:R-:W-:Y:S02]  /*8630*/  LOP3.LUT R7, R0, 0x3f, RZ, 0xc, !PT ;  /* 0x0000003f00077812 */ /* 0x000fe400078e0cff */
[CC--:B------:R-:W-:Y:S02]  /*8640*/  SHF.L.U64.HI R18, R9.reuse, R6.reuse, R18 ;  /* 0x0000000609127219 */ /* 0x0c0fe40000010212 */
[----:B------:R-:W-:-:S02]  /*8650*/  SHF.L.U32 R9, R9, R6, RZ ;  /* 0x0000000609097219 */ /* 0x000fc400000006ff */
[-CC-:B------:R-:W-:Y:S02]  /*8660*/  SHF.R.U64 R6, R8, R7.reuse, R10.reuse ;  /* 0x0000000708067219 */ /* 0x180fe4000000120a */
[----:B------:R-:W-:Y:S02]  /*8670*/  SHF.R.U32.HI R7, RZ, R7, R10 ;  /* 0x00000007ff077219 */ /* 0x000fe4000001160a */
[----:B------:R-:W-:Y:S02]  /*8680*/  LOP3.LUT R9, R9, R6, RZ, 0xfc, !PT ;  /* 0x0000000609097212 */ /* 0x000fe400078efcff */
[----:B------:R-:W-:-:S07]  /*8690*/  LOP3.LUT R18, R18, R7, RZ, 0xfc, !PT ;  /* 0x0000000712127212 */ /* 0x000fce00078efcff */
.L_x_106:
[----:B------:R-:W-:Y:S05]  /*86a0*/  BSYNC.RECONVERGENT B2 ;  /* 0x0000000000027941 */ /* 0x000fea0003800200 */
.L_x_105:
[----:B------:R-:W-:-:S04]  /*86b0*/  IMAD.WIDE.U32 R10, R9, 0x2168c235, RZ ;  /* 0x2168c235090a7825 */ /* 0x000fc800078e00ff */
[----:B------:R-:W-:Y:S01]  /*86c0*/  IMAD.MOV.U32 R6, RZ, RZ, R11 ;  /* 0x000000ffff067224 */ /* 0x000fe200078e000b */
[----:B------:R-:W-:Y:S01]  /*86d0*/  IADD3 RZ, P2, PT, R10, R10, RZ ;  /* 0x0000000a0aff7210 */ /* 0x000fe20007f5e0ff */
[----:B------:R-:W-:Y:S02]  /*86e0*/  IMAD.MOV.U32 R7, RZ, RZ, RZ ;  /* 0x000000ffff077224 */ /* 0x000fe400078e00ff */
[----:B------:R-:W-:-:S04]  /*86f0*/  IMAD.HI.U32 R8, R18, -0x36f0255e, RZ ;  /* 0xc90fdaa212087827 */ /* 0x000fc800078e00ff */
[----:B------:R-:W-:-:S04]  /*8700*/  IMAD.WIDE.U32 R6, R9, -0x36f0255e, R6 ;  /* 0xc90fdaa209067825 */ /* 0x000fc800078e0006 */
[C---:B------:R-:W-:Y:S02]  /*8710*/  IMAD R9, R18.reuse, -0x36f0255e, RZ ;  /* 0xc90fdaa212097824 */ /* 0x040fe400078e02ff */
[----:B------:R-:W-:-:S04]  /*8720*/  IMAD.WIDE.U32 R6, P3, R18, 0x2168c235, R6 ;  /* 0x2168c23512067825 */ /* 0x000fc80007860006 */
[----:B------:R-:W-:Y:S01]  /*8730*/  IMAD.X R8, RZ, RZ, R8, P3 ;  /* 0x000000ffff087224 */ /* 0x000fe200018e0608 */
[----:B------:R-:W-:Y:S02]  /*8740*/  IADD3 R7, P3, PT, R9, R7, RZ ;  /* 0x0000000709077210 */ /* 0x000fe40007f7e0ff */
[----:B------:R-:W-:Y:S02]  /*8750*/  IADD3.X RZ, P2, PT, R6, R6, RZ, P2, !PT ;  /* 0x0000000606ff7210 */ /* 0x000fe4000175e4ff */
[C---:B------:R-:W-:Y:S01]  /*8760*/  ISETP.GT.U32.AND P4, PT, R7.reuse, RZ, PT ;  /* 0x000000ff0700720c */ /* 0x040fe20003f84070 */
[----:B------:R-:W-:Y:S01]  /*8770*/  IMAD.X R8, RZ, RZ, R8, P3 ;  /* 0x000000ffff087224 */ /* 0x000fe200018e0608 */
[----:B------:R-:W-:-:S04]  /*8780*/  IADD3.X R6, P3, PT, R7, R7, RZ, P2, !PT ;  /* 0x0000000707067210 */ /* 0x000fc8000177e4ff */
[C---:B------:R-:W-:Y:S01]  /*8790*/  ISETP.GT.AND.EX P2, PT, R8.reuse, RZ, PT, P4 ;  /* 0x000000ff0800720c */ /* 0x040fe20003f44340 */
[----:B------:R-:W-:-:S03]  /*87a0*/  IMAD.X R9, R8, 0x1, R8, P3 ;  /* 0x0000000108097824 */ /* 0x000fc600018e0608 */
[----:B------:R-:W-:Y:S02]  /*87b0*/  SEL R7, R6, R7, P2 ;  /* 0x0000000706077207 */ /* 0x000fe40001000000 */
[----:B------:R-:W-:Y:S02]  /*87c0*/  SEL R8, R9, R8, P2 ;  /* 0x0000000809087207 */ /* 0x000fe40001000000 */
[----:B------:R-:W-:Y:S02]  /*87d0*/  IADD3 R7, P3, PT, R7, 0x1, RZ ;  /* 0x0000000107077810 */ /* 0x000fe40007f7e0ff */
[----:B------:R-:W-:Y:S02]  /*87e0*/  SEL R9, RZ, 0xffffffff, !P2 ;  /* 0xffffffffff097807 */ /* 0x000fe40005000000 */
[----:B------:R-:W-:Y:S01]  /*87f0*/  LOP3.LUT P2, R6, R14, 0x80000000, RZ, 0xc0, !PT ;  /* 0x800000000e067812 */ /* 0x000fe2000784c0ff */
[----:B------:R-:W-:Y:S02]  /*8800*/  IMAD.X R8, RZ, RZ, R8, P3 ;  /* 0x000000ffff087224 */ /* 0x000fe400018e0608 */
[----:B------:R-:W-:Y:S01]  /*8810*/  IMAD.IADD R9, R9, 0x1, -R0 ;  /* 0x0000000109097824 */ /* 0x000fe200078e0a00 */
[----:B------:R-:W-:-:S02]  /*8820*/  @!P1 LOP3.LUT R6, R6, 0x80000000, RZ, 0x3c, !PT ;  /* 0x8000000006069812 */ /* 0x000fc400078e3cff */
[----:B------:R-:W-:-:S04]  /*8830*/  SHF.R.U64 R7, R7, 0xa, R8 ;  /* 0x0000000a07077819 */ /* 0x000fc80000001208 */
[----:B------:R-:W-:-:S04]  /*8840*/  IADD3 R7, P3, PT, R7, 0x1, RZ ;  /* 0x0000000107077810 */ /* 0x000fc80007f7e0ff */
[----:B------:R-:W-:-:S04]  /*8850*/  LEA.HI.X R8, R8, RZ, RZ, 0x16, P3 ;  /* 0x000000ff08087211 */ /* 0x000fc800018fb4ff */
[--C-:B------:R-:W-:Y:S02]  /*8860*/  SHF.R.U64 R0, R7, 0x1, R8.reuse ;  /* 0x0000000107007819 */ /* 0x100fe40000001208 */
[----:B------:R-:W-:Y:S01]  /*8870*/  SHF.R.U32.HI R7, RZ, 0x1e, R5 ;  /* 0x0000001eff077819 */ /* 0x000fe20000011605 */
[----:B------:R-:W-:Y:S01]  /*8880*/  IMAD.SHL.U32 R5, R9, 0x100000, RZ ;  /* 0x0010000009057824 */ /* 0x000fe200078e00ff */
[----:B------:R-:W-:Y:S02]  /*8890*/  SHF.R.U32.HI R8, RZ, 0x1, R8 ;  /* 0x00000001ff087819 */ /* 0x000fe40000011608 */
[----:B------:R-:W-:Y:S02]  /*88a0*/  IADD3 R11, P3, P4, RZ, RZ, R0 ;  /* 0x000000ffff0b7210 */ /* 0x000fe40007c7e000 */
[----:B------:R-:W-:Y:S02]  /*88b0*/  LEA.HI R4, R4, R7, RZ, 0x1 ;  /* 0x0000000704047211 */ /* 0x000fe400078f08ff */
[----:B------:R-:W-:-:S03]  /*88c0*/  IADD3.X R5, PT, PT, R5, 0x3fe00000, R8, P3, P4 ;  /* 0x3fe0000005057810 */ /* 0x000fc60001fe8408 */
[----:B------:R-:W-:Y:S01]  /*88d0*/  @P2 IMAD.MOV R4, RZ, RZ, -R4 ;  /* 0x000000ffff042224 */ /* 0x000fe200078e0a04 */
[----:B------:R-:W-:-:S07]  /*88e0*/  LOP3.LUT R15, R5, R6, RZ, 0xfc, !PT ;  /* 0x00000006050f7212 */ /* 0x000fce00078efcff */
.L_x_100:
[----:B------:R-:W-:Y:S02]  /*88f0*/  IMAD.MOV.U32 R17, RZ, RZ, 0x0 ;  /* 0x00000000ff117424 */ /* 0x000fe400078e00ff */
[----:B------:R-:W-:Y:S02]  /*8900*/  IMAD.MOV.U32 R0, RZ, RZ, R4 ;  /* 0x000000ffff007224 */ /* 0x000fe400078e0004 */
[----:B------:R-:W-:Y:S01]  /*8910*/  IMAD.MOV.U32 R14, RZ, RZ, R11 ;  /* 0x000000ffff0e7224 */ /* 0x000fe200078e000b */
[----:B------:R-:W-:Y:S06]  /*8920*/  RET.REL.NODEC R16 `(_Z6rotateiPdS_S_S_iPiS0_) ;  /* 0xffffff7410b47950 */ /* 0x000fec0003c3ffff */
.L_x_107:
        /* <DEDUP_REMOVED lines=13> */
.L_x_157:


//--------------------- .nv.global.init           --------------------------
	.section	.nv.global.init,"aw",@progbits
	.align	16
.nv.global.init:
	.type		__cudart_sin_cos_coeffs,@object
	.size		__cudart_sin_cos_coeffs,(__cudart_i2opi_d - __cudart_sin_cos_coeffs)
__cudart_sin_cos_coeffs:
        /* <DEDUP_REMOVED lines=8> */
	.type		__cudart_i2opi_d,@object
	.size		__cudart_i2opi_d,(.L_15 - __cudart_i2opi_d)
__cudart_i2opi_d:
        /* <DEDUP_REMOVED lines=9> */
.L_15:


//--------------------- .nv.shared.reserved.0     --------------------------
	.section	.nv.shared.reserved.0,"aw",@nobits
	.weak		__nv_reservedSMEM_offset_0_alias
	.size		__nv_reservedSMEM_offset_0_alias, 0, 64
	.other		__nv_reservedSMEM_offset_0_alias,@"STO_CUDA_RESERVED_SHARED STV_DEFAULT"
__nv_reservedSMEM_offset_0_alias:
	.zero		0
	.zero		64


//--------------------- .nv.global                --------------------------
	.section	.nv.global,"aw",@nobits
	.align	8
.nv.global:
	.type		dev_Sa,@object
	.size		dev_Sa,(dev_thresh - dev_Sa)
dev_Sa:
	.zero		8
	.type		dev_thresh,@object
	.size		dev_thresh,(dev_Sb - dev_thresh)
dev_thresh:
	.zero		8
	.type		dev_Sb,@object
	.size		dev_Sb,(dev_Sg - dev_Sb)
dev_Sb:
	.zero		8
	.type		dev_Sg,@object
	.size		dev_Sg,(dev_xcenter - dev_Sg)
dev_Sg:
	.zero		8
	.type		dev_xcenter,@object
	.size		dev_xcenter,(dev_Cb - dev_xcenter)
dev_xcenter:
	.zero		8
	.type		dev_Cb,@object
	.size		dev_Cb,(dev_Cg - dev_Cb)
dev_Cb:
	.zero		8
	.type		dev_Cg,@object
	.size		dev_Cg,(dev_zcenter - dev_Cg)
dev_Cg:
	.zero		8
	.type		dev_zcenter,@object
	.size		dev_zcenter,(dev_Ca - dev_zcenter)
dev_zcenter:
	.zero		8
	.type		dev_Ca,@object
	.size		dev_Ca,(dev_spread - dev_Ca)
dev_Ca:
	.zero		8
	.type		dev_spread,@object
	.size		dev_spread,(dev_res - dev_spread)
dev_spread:
	.zero		8
	.type		dev_res,@object
	.size		dev_res,(dev_half_iter - dev_res)
dev_res:
	.zero		4
	.type		dev_half_iter,@object
	.size		dev_half_iter,(dev_N - dev_half_iter)
dev_half_iter:
	.zero		4
	.type		dev_N,@object
	.size		dev_N,(dev_T - dev_N)
dev_N:
	.zero		4
	.type		dev_T,@object
	.size		dev_T,(dev_histogram - dev_T)
dev_T:
	.zero		4
	.type		dev_histogram,@object
	.size		dev_histogram,(.L_3 - dev_histogram)
dev_histogram:
	.zero		4
.L_3:


//--------------------- .nv.constant0._Z8init_newPdS_ --------------------------
	.section	.nv.constant0._Z8init_newPdS_,"a",@progbits
	.sectionflags	@""
	.align	4
.nv.constant0._Z8init_newPdS_:
	.zero		912


//--------------------- .nv.constant0._Z6rotateiPdS_S_S_iPiS0_ --------------------------
	.section	.nv.constant0._Z6rotateiPdS_S_S_iPiS0_,"a",@progbits
	.sectionflags	@""
	.align	4
.nv.constant0._Z6rotateiPdS_S_S_iPiS0_:
	.zero		960


//--------------------- SYMBOLS --------------------------

	.type		.nv.reservedSmem.offset0,@object
	.size		.nv.reservedSmem.offset0,0x4
